//
// Generated by NVIDIA NVVM Compiler
//
// Compiler Build ID: CL-36424714
// Cuda compilation tools, release 13.0, V13.0.88
// Based on NVVM 20.0.0
//

.version 9.0
.target sm_100
.address_size 64

	// .globl	_Z4RELUPfiS_

.visible .entry _Z4RELUPfiS_(
	.param .u64 .ptr .align 1 _Z4RELUPfiS__param_0,
	.param .u32 _Z4RELUPfiS__param_1,
	.param .u64 .ptr .align 1 _Z4RELUPfiS__param_2
)
{
	.reg .pred 	%p<2>;
	.reg .b32 	%r<6>;
	.reg .b32 	%f<3>;
	.reg .b64 	%rd<8>;

	ld.param.u64 	%rd1, [_Z4RELUPfiS__param_0];
	ld.param.u32 	%r2, [_Z4RELUPfiS__param_1];
	ld.param.u64 	%rd2, [_Z4RELUPfiS__param_2];
	mov.u32 	%r3, %ctaid.x;
	mov.u32 	%r4, %ntid.x;
	mov.u32 	%r5, %tid.x;
	mad.lo.s32 	%r1, %r3, %r4, %r5;
	setp.ge.s32 	%p1, %r1, %r2;
	@%p1 bra 	$L__BB0_2;
	cvta.to.global.u64 	%rd3, %rd1;
	cvta.to.global.u64 	%rd4, %rd2;
	mul.wide.s32 	%rd5, %r1, 4;
	add.s64 	%rd6, %rd3, %rd5;
	ld.global.f32 	%f1, [%rd6];
	max.f32 	%f2, %f1, 0f00000000;
	add.s64 	%rd7, %rd4, %rd5;
	st.global.f32 	[%rd7], %f2;
$L__BB0_2:
	ret;

}
	// .globl	_Z27convolutionWithoutPadding4DPfiiS_iiS_S_
.visible .entry _Z27convolutionWithoutPadding4DPfiiS_iiS_S_(
	.param .u64 .ptr .align 1 _Z27convolutionWithoutPadding4DPfiiS_iiS_S__param_0,
	.param .u32 _Z27convolutionWithoutPadding4DPfiiS_iiS_S__param_1,
	.param .u32 _Z27convolutionWithoutPadding4DPfiiS_iiS_S__param_2,
	.param .u64 .ptr .align 1 _Z27convolutionWithoutPadding4DPfiiS_iiS_S__param_3,
	.param .u32 _Z27convolutionWithoutPadding4DPfiiS_iiS_S__param_4,
	.param .u32 _Z27convolutionWithoutPadding4DPfiiS_iiS_S__param_5,
	.param .u64 .ptr .align 1 _Z27convolutionWithoutPadding4DPfiiS_iiS_S__param_6,
	.param .u64 .ptr .align 1 _Z27convolutionWithoutPadding4DPfiiS_iiS_S__param_7
)
{
	.reg .pred 	%p<19>;
	.reg .b32 	%r<68>;
	.reg .b32 	%f<120>;
	.reg .b64 	%rd<32>;

	ld.param.u64 	%rd9, [_Z27convolutionWithoutPadding4DPfiiS_iiS_S__param_0];
	ld.param.u32 	%r30, [_Z27convolutionWithoutPadding4DPfiiS_iiS_S__param_1];
	ld.param.u32 	%r31, [_Z27convolutionWithoutPadding4DPfiiS_iiS_S__param_2];
	ld.param.u64 	%rd10, [_Z27convolutionWithoutPadding4DPfiiS_iiS_S__param_3];
	ld.param.u32 	%r32, [_Z27convolutionWithoutPadding4DPfiiS_iiS_S__param_4];
	ld.param.u32 	%r33, [_Z27convolutionWithoutPadding4DPfiiS_iiS_S__param_5];
	ld.param.u64 	%rd8, [_Z27convolutionWithoutPadding4DPfiiS_iiS_S__param_7];
	cvta.to.global.u64 	%rd1, %rd10;
	cvta.to.global.u64 	%rd2, %rd9;
	mov.u32 	%r34, %ctaid.x;
	mov.u32 	%r35, %ntid.x;
	mov.u32 	%r36, %tid.x;
	mad.lo.s32 	%r37, %r34, %r35, %r36;
	mov.u32 	%r38, %ctaid.y;
	mov.u32 	%r39, %ntid.y;
	mov.u32 	%r40, %tid.y;
	mad.lo.s32 	%r41, %r38, %r39, %r40;
	mov.u32 	%r3, %ctaid.z;
	sub.s32 	%r42, %r30, %r32;
	add.s32 	%r4, %r42, 1;
	setp.ge.s32 	%p1, %r3, %r33;
	setp.ge.s32 	%p2, %r37, %r4;
	or.pred  	%p3, %p1, %p2;
	setp.ge.s32 	%p4, %r41, %r4;
	or.pred  	%p5, %p3, %p4;
	@%p5 bra 	$L__BB1_21;
	cvta.to.global.u64 	%rd11, %rd8;
	mul.wide.u32 	%rd12, %r3, 4;
	add.s64 	%rd13, %rd11, %rd12;
	ld.global.f32 	%f118, [%rd13];
	setp.lt.s32 	%p6, %r31, 1;
	@%p6 bra 	$L__BB1_20;
	setp.lt.s32 	%p7, %r32, 1;
	@%p7 bra 	$L__BB1_20;
	and.b32  	%r5, %r32, 15;
	and.b32  	%r6, %r32, 7;
	and.b32  	%r7, %r32, 2147483632;
	and.b32  	%r8, %r32, 3;
	neg.s32 	%r9, %r7;
	add.s64 	%rd3, %rd2, 32;
	add.s64 	%rd4, %rd1, 32;
	mul.lo.s32 	%r10, %r31, %r3;
	mov.b32 	%r60, 0;
$L__BB1_4:
	mad.lo.s32 	%r12, %r60, %r30, %r37;
	add.s32 	%r46, %r60, %r10;
	mul.lo.s32 	%r13, %r46, %r32;
	mov.b32 	%r61, 0;
$L__BB1_5:
	setp.lt.u32 	%p8, %r32, 16;
	add.s32 	%r48, %r12, %r61;
	mad.lo.s32 	%r15, %r48, %r30, %r41;
	add.s32 	%r49, %r13, %r61;
	mul.lo.s32 	%r16, %r49, %r32;
	mov.b32 	%r66, 0;
	@%p8 bra 	$L__BB1_8;
	mov.u32 	%r62, %r16;
	mov.u32 	%r63, %r15;
	mov.u32 	%r64, %r9;
$L__BB1_7:
	.pragma "nounroll";
	mul.wide.s32 	%rd14, %r63, 4;
	add.s64 	%rd15, %rd3, %rd14;
	mul.wide.s32 	%rd16, %r62, 4;
	add.s64 	%rd17, %rd4, %rd16;
	ld.global.f32 	%f20, [%rd15+-32];
	ld.global.f32 	%f21, [%rd17+-32];
	fma.rn.f32 	%f22, %f20, %f21, %f118;
	ld.global.f32 	%f23, [%rd15+-28];
	ld.global.f32 	%f24, [%rd17+-28];
	fma.rn.f32 	%f25, %f23, %f24, %f22;
	ld.global.f32 	%f26, [%rd15+-24];
	ld.global.f32 	%f27, [%rd17+-24];
	fma.rn.f32 	%f28, %f26, %f27, %f25;
	ld.global.f32 	%f29, [%rd15+-20];
	ld.global.f32 	%f30, [%rd17+-20];
	fma.rn.f32 	%f31, %f29, %f30, %f28;
	ld.global.f32 	%f32, [%rd15+-16];
	ld.global.f32 	%f33, [%rd17+-16];
	fma.rn.f32 	%f34, %f32, %f33, %f31;
	ld.global.f32 	%f35, [%rd15+-12];
	ld.global.f32 	%f36, [%rd17+-12];
	fma.rn.f32 	%f37, %f35, %f36, %f34;
	ld.global.f32 	%f38, [%rd15+-8];
	ld.global.f32 	%f39, [%rd17+-8];
	fma.rn.f32 	%f40, %f38, %f39, %f37;
	ld.global.f32 	%f41, [%rd15+-4];
	ld.global.f32 	%f42, [%rd17+-4];
	fma.rn.f32 	%f43, %f41, %f42, %f40;
	ld.global.f32 	%f44, [%rd15];
	ld.global.f32 	%f45, [%rd17];
	fma.rn.f32 	%f46, %f44, %f45, %f43;
	ld.global.f32 	%f47, [%rd15+4];
	ld.global.f32 	%f48, [%rd17+4];
	fma.rn.f32 	%f49, %f47, %f48, %f46;
	ld.global.f32 	%f50, [%rd15+8];
	ld.global.f32 	%f51, [%rd17+8];
	fma.rn.f32 	%f52, %f50, %f51, %f49;
	ld.global.f32 	%f53, [%rd15+12];
	ld.global.f32 	%f54, [%rd17+12];
	fma.rn.f32 	%f55, %f53, %f54, %f52;
	ld.global.f32 	%f56, [%rd15+16];
	ld.global.f32 	%f57, [%rd17+16];
	fma.rn.f32 	%f58, %f56, %f57, %f55;
	ld.global.f32 	%f59, [%rd15+20];
	ld.global.f32 	%f60, [%rd17+20];
	fma.rn.f32 	%f61, %f59, %f60, %f58;
	ld.global.f32 	%f62, [%rd15+24];
	ld.global.f32 	%f63, [%rd17+24];
	fma.rn.f32 	%f64, %f62, %f63, %f61;
	ld.global.f32 	%f65, [%rd15+28];
	ld.global.f32 	%f66, [%rd17+28];
	fma.rn.f32 	%f118, %f65, %f66, %f64;
	add.s32 	%r64, %r64, 16;
	add.s32 	%r63, %r63, 16;
	add.s32 	%r62, %r62, 16;
	setp.ne.s32 	%p9, %r64, 0;
	mov.u32 	%r66, %r7;
	@%p9 bra 	$L__BB1_7;
$L__BB1_8:
	setp.eq.s32 	%p10, %r5, 0;
	@%p10 bra 	$L__BB1_18;
	add.s32 	%r50, %r5, -1;
	setp.lt.u32 	%p11, %r50, 7;
	@%p11 bra 	$L__BB1_11;
	add.s32 	%r51, %r15, %r66;
	add.s32 	%r52, %r66, %r16;
	mul.wide.s32 	%rd18, %r51, 4;
	add.s64 	%rd19, %rd2, %rd18;
	ld.global.f32 	%f68, [%rd19];
	mul.wide.s32 	%rd20, %r52, 4;
	add.s64 	%rd21, %rd1, %rd20;
	ld.global.f32 	%f69, [%rd21];
	fma.rn.f32 	%f70, %f68, %f69, %f118;
	ld.global.f32 	%f71, [%rd19+4];
	ld.global.f32 	%f72, [%rd21+4];
	fma.rn.f32 	%f73, %f71, %f72, %f70;
	ld.global.f32 	%f74, [%rd19+8];
	ld.global.f32 	%f75, [%rd21+8];
	fma.rn.f32 	%f76, %f74, %f75, %f73;
	ld.global.f32 	%f77, [%rd19+12];
	ld.global.f32 	%f78, [%rd21+12];
	fma.rn.f32 	%f79, %f77, %f78, %f76;
	ld.global.f32 	%f80, [%rd19+16];
	ld.global.f32 	%f81, [%rd21+16];
	fma.rn.f32 	%f82, %f80, %f81, %f79;
	ld.global.f32 	%f83, [%rd19+20];
	ld.global.f32 	%f84, [%rd21+20];
	fma.rn.f32 	%f85, %f83, %f84, %f82;
	ld.global.f32 	%f86, [%rd19+24];
	ld.global.f32 	%f87, [%rd21+24];
	fma.rn.f32 	%f88, %f86, %f87, %f85;
	ld.global.f32 	%f89, [%rd19+28];
	ld.global.f32 	%f90, [%rd21+28];
	fma.rn.f32 	%f118, %f89, %f90, %f88;
	add.s32 	%r66, %r66, 8;
$L__BB1_11:
	setp.eq.s32 	%p12, %r6, 0;
	@%p12 bra 	$L__BB1_18;
	add.s32 	%r53, %r6, -1;
	setp.lt.u32 	%p13, %r53, 3;
	@%p13 bra 	$L__BB1_14;
	add.s32 	%r54, %r15, %r66;
	add.s32 	%r55, %r66, %r16;
	mul.wide.s32 	%rd22, %r54, 4;
	add.s64 	%rd23, %rd2, %rd22;
	ld.global.f32 	%f92, [%rd23];
	mul.wide.s32 	%rd24, %r55, 4;
	add.s64 	%rd25, %rd1, %rd24;
	ld.global.f32 	%f93, [%rd25];
	fma.rn.f32 	%f94, %f92, %f93, %f118;
	ld.global.f32 	%f95, [%rd23+4];
	ld.global.f32 	%f96, [%rd25+4];
	fma.rn.f32 	%f97, %f95, %f96, %f94;
	ld.global.f32 	%f98, [%rd23+8];
	ld.global.f32 	%f99, [%rd25+8];
	fma.rn.f32 	%f100, %f98, %f99, %f97;
	ld.global.f32 	%f101, [%rd23+12];
	ld.global.f32 	%f102, [%rd25+12];
	fma.rn.f32 	%f118, %f101, %f102, %f100;
	add.s32 	%r66, %r66, 4;
$L__BB1_14:
	setp.eq.s32 	%p14, %r8, 0;
	@%p14 bra 	$L__BB1_18;
	setp.eq.s32 	%p15, %r8, 1;
	add.s32 	%r56, %r15, %r66;
	add.s32 	%r57, %r66, %r16;
	mul.wide.s32 	%rd26, %r56, 4;
	add.s64 	%rd5, %rd2, %rd26;
	ld.global.f32 	%f103, [%rd5];
	mul.wide.s32 	%rd27, %r57, 4;
	add.s64 	%rd6, %rd1, %rd27;
	ld.global.f32 	%f104, [%rd6];
	fma.rn.f32 	%f118, %f103, %f104, %f118;
	@%p15 bra 	$L__BB1_18;
	setp.eq.s32 	%p16, %r8, 2;
	ld.global.f32 	%f105, [%rd5+4];
	ld.global.f32 	%f106, [%rd6+4];
	fma.rn.f32 	%f118, %f105, %f106, %f118;
	@%p16 bra 	$L__BB1_18;
	ld.global.f32 	%f107, [%rd5+8];
	ld.global.f32 	%f108, [%rd6+8];
	fma.rn.f32 	%f118, %f107, %f108, %f118;
$L__BB1_18:
	add.s32 	%r61, %r61, 1;
	setp.ne.s32 	%p17, %r61, %r32;
	@%p17 bra 	$L__BB1_5;
	add.s32 	%r60, %r60, 1;
	setp.ne.s32 	%p18, %r60, %r31;
	@%p18 bra 	$L__BB1_4;
$L__BB1_20:
	ld.param.u64 	%rd31, [_Z27convolutionWithoutPadding4DPfiiS_iiS_S__param_6];
	mad.lo.s32 	%r58, %r4, %r3, %r37;
	mad.lo.s32 	%r59, %r58, %r4, %r41;
	cvta.to.global.u64 	%rd28, %rd31;
	mul.wide.s32 	%rd29, %r59, 4;
	add.s64 	%rd30, %rd28, %rd29;
	st.global.f32 	[%rd30], %f118;
$L__BB1_21:
	ret;

}
	// .globl	_Z12maxPooling3DPfiiiS_
.visible .entry _Z12maxPooling3DPfiiiS_(
	.param .u64 .ptr .align 1 _Z12maxPooling3DPfiiiS__param_0,
	.param .u32 _Z12maxPooling3DPfiiiS__param_1,
	.param .u32 _Z12maxPooling3DPfiiiS__param_2,
	.param .u32 _Z12maxPooling3DPfiiiS__param_3,
	.param .u64 .ptr .align 1 _Z12maxPooling3DPfiiiS__param_4
)
{
	.reg .pred 	%p<13>;
	.reg .b32 	%r<60>;
	.reg .b32 	%f<87>;
	.reg .b64 	%rd<18>;

	ld.param.u64 	%rd5, [_Z12maxPooling3DPfiiiS__param_0];
	ld.param.u32 	%r31, [_Z12maxPooling3DPfiiiS__param_1];
	ld.param.u32 	%r33, [_Z12maxPooling3DPfiiiS__param_2];
	ld.param.u32 	%r32, [_Z12maxPooling3DPfiiiS__param_3];
	ld.param.u64 	%rd4, [_Z12maxPooling3DPfiiiS__param_4];
	cvta.to.global.u64 	%rd1, %rd5;
	div.s32 	%r34, %r31, %r32;
	mov.u32 	%r1, %ctaid.z;
	mov.u32 	%r35, %ctaid.x;
	mov.u32 	%r36, %ntid.x;
	mov.u32 	%r37, %tid.x;
	mad.lo.s32 	%r2, %r35, %r36, %r37;
	mov.u32 	%r38, %ctaid.y;
	mov.u32 	%r39, %ntid.y;
	mov.u32 	%r40, %tid.y;
	mad.lo.s32 	%r3, %r38, %r39, %r40;
	mad.lo.s32 	%r41, %r34, %r1, %r2;
	mad.lo.s32 	%r4, %r41, %r34, %r3;
	mul.lo.s32 	%r42, %r34, %r33;
	mul.lo.s32 	%r43, %r42, %r34;
	setp.ge.s32 	%p1, %r4, %r43;
	@%p1 bra 	$L__BB2_18;
	mul.lo.s32 	%r5, %r31, %r1;
	mul.lo.s32 	%r6, %r5, %r31;
	mul.lo.s32 	%r44, %r31, %r2;
	mad.lo.s32 	%r45, %r44, %r32, %r6;
	mul.lo.s32 	%r7, %r32, %r3;
	add.s32 	%r46, %r45, %r7;
	mul.wide.s32 	%rd6, %r46, 4;
	add.s64 	%rd7, %rd1, %rd6;
	ld.global.f32 	%f85, [%rd7];
	setp.lt.s32 	%p2, %r32, 1;
	@%p2 bra 	$L__BB2_17;
	mul.lo.s32 	%r8, %r32, %r2;
	add.s32 	%r9, %r7, %r6;
	and.b32  	%r10, %r32, 15;
	add.s32 	%r11, %r10, -1;
	and.b32  	%r12, %r32, 7;
	add.s32 	%r13, %r12, -1;
	and.b32  	%r14, %r32, 2147483632;
	and.b32  	%r15, %r32, 3;
	neg.s32 	%r16, %r14;
	add.s64 	%rd2, %rd1, 32;
	add.s32 	%r17, %r5, %r8;
	mov.b32 	%r54, 0;
$L__BB2_3:
	setp.lt.u32 	%p3, %r32, 16;
	add.s32 	%r49, %r54, %r8;
	mad.lo.s32 	%r19, %r49, %r31, %r9;
	mov.b32 	%r58, 0;
	@%p3 bra 	$L__BB2_6;
	add.s32 	%r50, %r17, %r54;
	mad.lo.s32 	%r55, %r31, %r50, %r7;
	mov.u32 	%r56, %r16;
$L__BB2_5:
	.pragma "nounroll";
	mul.wide.s32 	%rd8, %r55, 4;
	add.s64 	%rd9, %rd2, %rd8;
	ld.global.f32 	%f19, [%rd9+-32];
	max.f32 	%f20, %f85, %f19;
	ld.global.f32 	%f21, [%rd9+-28];
	max.f32 	%f22, %f20, %f21;
	ld.global.f32 	%f23, [%rd9+-24];
	max.f32 	%f24, %f22, %f23;
	ld.global.f32 	%f25, [%rd9+-20];
	max.f32 	%f26, %f24, %f25;
	ld.global.f32 	%f27, [%rd9+-16];
	max.f32 	%f28, %f26, %f27;
	ld.global.f32 	%f29, [%rd9+-12];
	max.f32 	%f30, %f28, %f29;
	ld.global.f32 	%f31, [%rd9+-8];
	max.f32 	%f32, %f30, %f31;
	ld.global.f32 	%f33, [%rd9+-4];
	max.f32 	%f34, %f32, %f33;
	ld.global.f32 	%f35, [%rd9];
	max.f32 	%f36, %f34, %f35;
	ld.global.f32 	%f37, [%rd9+4];
	max.f32 	%f38, %f36, %f37;
	ld.global.f32 	%f39, [%rd9+8];
	max.f32 	%f40, %f38, %f39;
	ld.global.f32 	%f41, [%rd9+12];
	max.f32 	%f42, %f40, %f41;
	ld.global.f32 	%f43, [%rd9+16];
	max.f32 	%f44, %f42, %f43;
	ld.global.f32 	%f45, [%rd9+20];
	max.f32 	%f46, %f44, %f45;
	ld.global.f32 	%f47, [%rd9+24];
	max.f32 	%f48, %f46, %f47;
	ld.global.f32 	%f49, [%rd9+28];
	max.f32 	%f85, %f48, %f49;
	add.s32 	%r56, %r56, 16;
	add.s32 	%r55, %r55, 16;
	setp.ne.s32 	%p4, %r56, 0;
	mov.u32 	%r58, %r14;
	@%p4 bra 	$L__BB2_5;
$L__BB2_6:
	setp.eq.s32 	%p5, %r10, 0;
	@%p5 bra 	$L__BB2_16;
	setp.lt.u32 	%p6, %r11, 7;
	@%p6 bra 	$L__BB2_9;
	add.s32 	%r51, %r19, %r58;
	mul.wide.s32 	%rd10, %r51, 4;
	add.s64 	%rd11, %rd1, %rd10;
	ld.global.f32 	%f51, [%rd11];
	max.f32 	%f52, %f85, %f51;
	ld.global.f32 	%f53, [%rd11+4];
	max.f32 	%f54, %f52, %f53;
	ld.global.f32 	%f55, [%rd11+8];
	max.f32 	%f56, %f54, %f55;
	ld.global.f32 	%f57, [%rd11+12];
	max.f32 	%f58, %f56, %f57;
	ld.global.f32 	%f59, [%rd11+16];
	max.f32 	%f60, %f58, %f59;
	ld.global.f32 	%f61, [%rd11+20];
	max.f32 	%f62, %f60, %f61;
	ld.global.f32 	%f63, [%rd11+24];
	max.f32 	%f64, %f62, %f63;
	ld.global.f32 	%f65, [%rd11+28];
	max.f32 	%f85, %f64, %f65;
	add.s32 	%r58, %r58, 8;
$L__BB2_9:
	setp.eq.s32 	%p7, %r12, 0;
	@%p7 bra 	$L__BB2_16;
	setp.lt.u32 	%p8, %r13, 3;
	@%p8 bra 	$L__BB2_12;
	add.s32 	%r52, %r19, %r58;
	mul.wide.s32 	%rd12, %r52, 4;
	add.s64 	%rd13, %rd1, %rd12;
	ld.global.f32 	%f67, [%rd13];
	max.f32 	%f68, %f85, %f67;
	ld.global.f32 	%f69, [%rd13+4];
	max.f32 	%f70, %f68, %f69;
	ld.global.f32 	%f71, [%rd13+8];
	max.f32 	%f72, %f70, %f71;
	ld.global.f32 	%f73, [%rd13+12];
	max.f32 	%f85, %f72, %f73;
	add.s32 	%r58, %r58, 4;
$L__BB2_12:
	setp.eq.s32 	%p9, %r15, 0;
	@%p9 bra 	$L__BB2_16;
	setp.eq.s32 	%p10, %r15, 1;
	add.s32 	%r53, %r19, %r58;
	mul.wide.s32 	%rd14, %r53, 4;
	add.s64 	%rd3, %rd1, %rd14;
	ld.global.f32 	%f74, [%rd3];
	max.f32 	%f85, %f85, %f74;
	@%p10 bra 	$L__BB2_16;
	setp.eq.s32 	%p11, %r15, 2;
	ld.global.f32 	%f75, [%rd3+4];
	max.f32 	%f85, %f85, %f75;
	@%p11 bra 	$L__BB2_16;
	ld.global.f32 	%f76, [%rd3+8];
	max.f32 	%f85, %f85, %f76;
$L__BB2_16:
	add.s32 	%r54, %r54, 1;
	setp.ne.s32 	%p12, %r54, %r32;
	@%p12 bra 	$L__BB2_3;
$L__BB2_17:
	cvta.to.global.u64 	%rd15, %rd4;
	mul.wide.s32 	%rd16, %r4, 4;
	add.s64 	%rd17, %rd15, %rd16;
	st.global.f32 	[%rd17], %f85;
$L__BB2_18:
	ret;

}
	// .globl	_Z13softmaxKernelPfS_i
.visible .entry _Z13softmaxKernelPfS_i(
	.param .u64 .ptr .align 1 _Z13softmaxKernelPfS_i_param_0,
	.param .u64 .ptr .align 1 _Z13softmaxKernelPfS_i_param_1,
	.param .u32 _Z13softmaxKernelPfS_i_param_2
)
{
	.reg .pred 	%p<11>;
	.reg .b32 	%r<55>;
	.reg .b32 	%f<210>;
	.reg .b64 	%rd<18>;

	ld.param.u64 	%rd6, [_Z13softmaxKernelPfS_i_param_0];
	ld.param.u64 	%rd5, [_Z13softmaxKernelPfS_i_param_1];
	ld.param.u32 	%r13, [_Z13softmaxKernelPfS_i_param_2];
	cvta.to.global.u64 	%rd1, %rd6;
	mov.u32 	%r14, %ctaid.x;
	mov.u32 	%r15, %ntid.x;
	mov.u32 	%r16, %tid.x;
	mad.lo.s32 	%r1, %r14, %r15, %r16;
	setp.ge.s32 	%p1, %r1, %r13;
	@%p1 bra 	$L__BB3_14;
	setp.lt.s32 	%p2, %r13, 1;
	mov.f32 	%f209, 0f00000000;
	@%p2 bra 	$L__BB3_13;
	and.b32  	%r2, %r13, 7;
	setp.lt.u32 	%p3, %r13, 8;
	mov.f32 	%f209, 0f00000000;
	mov.b32 	%r53, 0;
	@%p3 bra 	$L__BB3_5;
	and.b32  	%r53, %r13, 2147483640;
	neg.s32 	%r51, %r53;
	add.s64 	%rd17, %rd1, 16;
	mov.f32 	%f209, 0f00000000;
$L__BB3_4:
	.pragma "nounroll";
	ld.global.f32 	%f17, [%rd17+-16];
	fma.rn.f32 	%f18, %f17, 0f3BBB989D, 0f3F000000;
	cvt.sat.f32.f32 	%f19, %f18;
	mov.f32 	%f20, 0f4B400001;
	mov.f32 	%f21, 0f437C0000;
	fma.rm.f32 	%f22, %f19, %f21, %f20;
	add.f32 	%f23, %f22, 0fCB40007F;
	neg.f32 	%f24, %f23;
	fma.rn.f32 	%f25, %f17, 0f3FB8AA3B, %f24;
	fma.rn.f32 	%f26, %f17, 0f32A57060, %f25;
	mov.b32 	%r18, %f22;
	shl.b32 	%r19, %r18, 23;
	mov.b32 	%f27, %r19;
	ex2.approx.ftz.f32 	%f28, %f26;
	fma.rn.f32 	%f29, %f28, %f27, %f209;
	ld.global.f32 	%f30, [%rd17+-12];
	fma.rn.f32 	%f31, %f30, 0f3BBB989D, 0f3F000000;
	cvt.sat.f32.f32 	%f32, %f31;
	fma.rm.f32 	%f33, %f32, %f21, %f20;
	add.f32 	%f34, %f33, 0fCB40007F;
	neg.f32 	%f35, %f34;
	fma.rn.f32 	%f36, %f30, 0f3FB8AA3B, %f35;
	fma.rn.f32 	%f37, %f30, 0f32A57060, %f36;
	mov.b32 	%r20, %f33;
	shl.b32 	%r21, %r20, 23;
	mov.b32 	%f38, %r21;
	ex2.approx.ftz.f32 	%f39, %f37;
	fma.rn.f32 	%f40, %f39, %f38, %f29;
	ld.global.f32 	%f41, [%rd17+-8];
	fma.rn.f32 	%f42, %f41, 0f3BBB989D, 0f3F000000;
	cvt.sat.f32.f32 	%f43, %f42;
	fma.rm.f32 	%f44, %f43, %f21, %f20;
	add.f32 	%f45, %f44, 0fCB40007F;
	neg.f32 	%f46, %f45;
	fma.rn.f32 	%f47, %f41, 0f3FB8AA3B, %f46;
	fma.rn.f32 	%f48, %f41, 0f32A57060, %f47;
	mov.b32 	%r22, %f44;
	shl.b32 	%r23, %r22, 23;
	mov.b32 	%f49, %r23;
	ex2.approx.ftz.f32 	%f50, %f48;
	fma.rn.f32 	%f51, %f50, %f49, %f40;
	ld.global.f32 	%f52, [%rd17+-4];
	fma.rn.f32 	%f53, %f52, 0f3BBB989D, 0f3F000000;
	cvt.sat.f32.f32 	%f54, %f53;
	fma.rm.f32 	%f55, %f54, %f21, %f20;
	add.f32 	%f56, %f55, 0fCB40007F;
	neg.f32 	%f57, %f56;
	fma.rn.f32 	%f58, %f52, 0f3FB8AA3B, %f57;
	fma.rn.f32 	%f59, %f52, 0f32A57060, %f58;
	mov.b32 	%r24, %f55;
	shl.b32 	%r25, %r24, 23;
	mov.b32 	%f60, %r25;
	ex2.approx.ftz.f32 	%f61, %f59;
	fma.rn.f32 	%f62, %f61, %f60, %f51;
	ld.global.f32 	%f63, [%rd17];
	fma.rn.f32 	%f64, %f63, 0f3BBB989D, 0f3F000000;
	cvt.sat.f32.f32 	%f65, %f64;
	fma.rm.f32 	%f66, %f65, %f21, %f20;
	add.f32 	%f67, %f66, 0fCB40007F;
	neg.f32 	%f68, %f67;
	fma.rn.f32 	%f69, %f63, 0f3FB8AA3B, %f68;
	fma.rn.f32 	%f70, %f63, 0f32A57060, %f69;
	mov.b32 	%r26, %f66;
	shl.b32 	%r27, %r26, 23;
	mov.b32 	%f71, %r27;
	ex2.approx.ftz.f32 	%f72, %f70;
	fma.rn.f32 	%f73, %f72, %f71, %f62;
	ld.global.f32 	%f74, [%rd17+4];
	fma.rn.f32 	%f75, %f74, 0f3BBB989D, 0f3F000000;
	cvt.sat.f32.f32 	%f76, %f75;
	fma.rm.f32 	%f77, %f76, %f21, %f20;
	add.f32 	%f78, %f77, 0fCB40007F;
	neg.f32 	%f79, %f78;
	fma.rn.f32 	%f80, %f74, 0f3FB8AA3B, %f79;
	fma.rn.f32 	%f81, %f74, 0f32A57060, %f80;
	mov.b32 	%r28, %f77;
	shl.b32 	%r29, %r28, 23;
	mov.b32 	%f82, %r29;
	ex2.approx.ftz.f32 	%f83, %f81;
	fma.rn.f32 	%f84, %f83, %f82, %f73;
	ld.global.f32 	%f85, [%rd17+8];
	fma.rn.f32 	%f86, %f85, 0f3BBB989D, 0f3F000000;
	cvt.sat.f32.f32 	%f87, %f86;
	fma.rm.f32 	%f88, %f87, %f21, %f20;
	add.f32 	%f89, %f88, 0fCB40007F;
	neg.f32 	%f90, %f89;
	fma.rn.f32 	%f91, %f85, 0f3FB8AA3B, %f90;
	fma.rn.f32 	%f92, %f85, 0f32A57060, %f91;
	mov.b32 	%r30, %f88;
	shl.b32 	%r31, %r30, 23;
	mov.b32 	%f93, %r31;
	ex2.approx.ftz.f32 	%f94, %f92;
	fma.rn.f32 	%f95, %f94, %f93, %f84;
	ld.global.f32 	%f96, [%rd17+12];
	fma.rn.f32 	%f97, %f96, 0f3BBB989D, 0f3F000000;
	cvt.sat.f32.f32 	%f98, %f97;
	fma.rm.f32 	%f99, %f98, %f21, %f20;
	add.f32 	%f100, %f99, 0fCB40007F;
	neg.f32 	%f101, %f100;
	fma.rn.f32 	%f102, %f96, 0f3FB8AA3B, %f101;
	fma.rn.f32 	%f103, %f96, 0f32A57060, %f102;
	mov.b32 	%r32, %f99;
	shl.b32 	%r33, %r32, 23;
	mov.b32 	%f104, %r33;
	ex2.approx.ftz.f32 	%f105, %f103;
	fma.rn.f32 	%f209, %f105, %f104, %f95;
	add.s32 	%r51, %r51, 8;
	add.s64 	%rd17, %rd17, 32;
	setp.ne.s32 	%p4, %r51, 0;
	@%p4 bra 	$L__BB3_4;
$L__BB3_5:
	setp.eq.s32 	%p5, %r2, 0;
	@%p5 bra 	$L__BB3_13;
	and.b32  	%r8, %r13, 3;
	setp.lt.u32 	%p6, %r2, 4;
	@%p6 bra 	$L__BB3_8;
	mul.wide.u32 	%rd7, %r53, 4;
	add.s64 	%rd8, %rd1, %rd7;
	ld.global.f32 	%f107, [%rd8];
	fma.rn.f32 	%f108, %f107, 0f3BBB989D, 0f3F000000;
	cvt.sat.f32.f32 	%f109, %f108;
	mov.f32 	%f110, 0f4B400001;
	mov.f32 	%f111, 0f437C0000;
	fma.rm.f32 	%f112, %f109, %f111, %f110;
	add.f32 	%f113, %f112, 0fCB40007F;
	neg.f32 	%f114, %f113;
	fma.rn.f32 	%f115, %f107, 0f3FB8AA3B, %f114;
	fma.rn.f32 	%f116, %f107, 0f32A57060, %f115;
	mov.b32 	%r34, %f112;
	shl.b32 	%r35, %r34, 23;
	mov.b32 	%f117, %r35;
	ex2.approx.ftz.f32 	%f118, %f116;
	fma.rn.f32 	%f119, %f118, %f117, %f209;
	ld.global.f32 	%f120, [%rd8+4];
	fma.rn.f32 	%f121, %f120, 0f3BBB989D, 0f3F000000;
	cvt.sat.f32.f32 	%f122, %f121;
	fma.rm.f32 	%f123, %f122, %f111, %f110;
	add.f32 	%f124, %f123, 0fCB40007F;
	neg.f32 	%f125, %f124;
	fma.rn.f32 	%f126, %f120, 0f3FB8AA3B, %f125;
	fma.rn.f32 	%f127, %f120, 0f32A57060, %f126;
	mov.b32 	%r36, %f123;
	shl.b32 	%r37, %r36, 23;
	mov.b32 	%f128, %r37;
	ex2.approx.ftz.f32 	%f129, %f127;
	fma.rn.f32 	%f130, %f129, %f128, %f119;
	ld.global.f32 	%f131, [%rd8+8];
	fma.rn.f32 	%f132, %f131, 0f3BBB989D, 0f3F000000;
	cvt.sat.f32.f32 	%f133, %f132;
	fma.rm.f32 	%f134, %f133, %f111, %f110;
	add.f32 	%f135, %f134, 0fCB40007F;
	neg.f32 	%f136, %f135;
	fma.rn.f32 	%f137, %f131, 0f3FB8AA3B, %f136;
	fma.rn.f32 	%f138, %f131, 0f32A57060, %f137;
	mov.b32 	%r38, %f134;
	shl.b32 	%r39, %r38, 23;
	mov.b32 	%f139, %r39;
	ex2.approx.ftz.f32 	%f140, %f138;
	fma.rn.f32 	%f141, %f140, %f139, %f130;
	ld.global.f32 	%f142, [%rd8+12];
	fma.rn.f32 	%f143, %f142, 0f3BBB989D, 0f3F000000;
	cvt.sat.f32.f32 	%f144, %f143;
	fma.rm.f32 	%f145, %f144, %f111, %f110;
	add.f32 	%f146, %f145, 0fCB40007F;
	neg.f32 	%f147, %f146;
	fma.rn.f32 	%f148, %f142, 0f3FB8AA3B, %f147;
	fma.rn.f32 	%f149, %f142, 0f32A57060, %f148;
	mov.b32 	%r40, %f145;
	shl.b32 	%r41, %r40, 23;
	mov.b32 	%f150, %r41;
	ex2.approx.ftz.f32 	%f151, %f149;
	fma.rn.f32 	%f209, %f151, %f150, %f141;
	add.s32 	%r53, %r53, 4;
$L__BB3_8:
	setp.eq.s32 	%p7, %r8, 0;
	@%p7 bra 	$L__BB3_13;
	setp.eq.s32 	%p8, %r8, 1;
	@%p8 bra 	$L__BB3_11;
	mul.wide.u32 	%rd9, %r53, 4;
	add.s64 	%rd10, %rd1, %rd9;
	ld.global.f32 	%f153, [%rd10];
	fma.rn.f32 	%f154, %f153, 0f3BBB989D, 0f3F000000;
	cvt.sat.f32.f32 	%f155, %f154;
	mov.f32 	%f156, 0f4B400001;
	mov.f32 	%f157, 0f437C0000;
	fma.rm.f32 	%f158, %f155, %f157, %f156;
	add.f32 	%f159, %f158, 0fCB40007F;
	neg.f32 	%f160, %f159;
	fma.rn.f32 	%f161, %f153, 0f3FB8AA3B, %f160;
	fma.rn.f32 	%f162, %f153, 0f32A57060, %f161;
	mov.b32 	%r42, %f158;
	shl.b32 	%r43, %r42, 23;
	mov.b32 	%f163, %r43;
	ex2.approx.ftz.f32 	%f164, %f162;
	fma.rn.f32 	%f165, %f164, %f163, %f209;
	ld.global.f32 	%f166, [%rd10+4];
	fma.rn.f32 	%f167, %f166, 0f3BBB989D, 0f3F000000;
	cvt.sat.f32.f32 	%f168, %f167;
	fma.rm.f32 	%f169, %f168, %f157, %f156;
	add.f32 	%f170, %f169, 0fCB40007F;
	neg.f32 	%f171, %f170;
	fma.rn.f32 	%f172, %f166, 0f3FB8AA3B, %f171;
	fma.rn.f32 	%f173, %f166, 0f32A57060, %f172;
	mov.b32 	%r44, %f169;
	shl.b32 	%r45, %r44, 23;
	mov.b32 	%f174, %r45;
	ex2.approx.ftz.f32 	%f175, %f173;
	fma.rn.f32 	%f209, %f175, %f174, %f165;
	add.s32 	%r53, %r53, 2;
$L__BB3_11:
	and.b32  	%r46, %r13, 1;
	setp.eq.b32 	%p9, %r46, 1;
	not.pred 	%p10, %p9;
	@%p10 bra 	$L__BB3_13;
	mul.wide.u32 	%rd11, %r53, 4;
	add.s64 	%rd12, %rd1, %rd11;
	ld.global.f32 	%f176, [%rd12];
	fma.rn.f32 	%f177, %f176, 0f3BBB989D, 0f3F000000;
	cvt.sat.f32.f32 	%f178, %f177;
	mov.f32 	%f179, 0f4B400001;
	mov.f32 	%f180, 0f437C0000;
	fma.rm.f32 	%f181, %f178, %f180, %f179;
	add.f32 	%f182, %f181, 0fCB40007F;
	neg.f32 	%f183, %f182;
	fma.rn.f32 	%f184, %f176, 0f3FB8AA3B, %f183;
	fma.rn.f32 	%f185, %f176, 0f32A57060, %f184;
	mov.b32 	%r47, %f181;
	shl.b32 	%r48, %r47, 23;
	mov.b32 	%f186, %r48;
	ex2.approx.ftz.f32 	%f187, %f185;
	fma.rn.f32 	%f209, %f187, %f186, %f209;
$L__BB3_13:
	mul.wide.s32 	%rd13, %r1, 4;
	add.s64 	%rd14, %rd1, %rd13;
	ld.global.f32 	%f188, [%rd14];
	fma.rn.f32 	%f189, %f188, 0f3BBB989D, 0f3F000000;
	cvt.sat.f32.f32 	%f190, %f189;
	mov.f32 	%f191, 0f4B400001;
	mov.f32 	%f192, 0f437C0000;
	fma.rm.f32 	%f193, %f190, %f192, %f191;
	add.f32 	%f194, %f193, 0fCB40007F;
	neg.f32 	%f195, %f194;
	fma.rn.f32 	%f196, %f188, 0f3FB8AA3B, %f195;
	fma.rn.f32 	%f197, %f188, 0f32A57060, %f196;
	mov.b32 	%r49, %f193;
	shl.b32 	%r50, %r49, 23;
	mov.b32 	%f198, %r50;
	ex2.approx.ftz.f32 	%f199, %f197;
	mul.f32 	%f200, %f199, %f198;
	div.rn.f32 	%f201, %f200, %f209;
	cvta.to.global.u64 	%rd15, %rd5;
	add.s64 	%rd16, %rd15, %rd13;
	st.global.f32 	[%rd16], %f201;
$L__BB3_14:
	ret;

}


// ===== COMPILED SASS (sm_100) =====

	.target	sm_100

	.elftype	@"ET_EXEC"


//--------------------- .note.nv.tkinfo           --------------------------
	.section	.note.nv.tkinfo,"",@"SHT_NOTE"
	.sectionflags	@"SHF_NOTE_NV_TKINFO"
	.tkinfo
        /*0018*/ 	.word	0x00000002
        /*0030*/ 	.string	""
        /*0030*/ 	.string	"ptxas"
        /*0030*/ 	.string	"Cuda compilation tools, release 13.0, V13.0.88"
        /*0030*/ 	.string	"Build cuda_13.0.r13.0/compiler.36424714_0"
        /*0030*/ 	.string	"-arch sm_100 -m 64 "



//--------------------- .note.nv.cuinfo           --------------------------
	.section	.note.nv.cuinfo,"",@"SHT_NOTE"
	.sectionflags	@"SHF_NOTE_NV_CUINFO"
        /*0018*/ 	.short	0x0002
        /*001a*/ 	.short	0x0064
        /*001c*/ 	.short	0x0082
	.zero		2


//--------------------- .nv.info                  --------------------------
	.section	.nv.info,"",@"SHT_CUDA_INFO"
	.align	4


	//----- nvinfo : EIATTR_REGCOUNT
	.align		4
        /*0000*/ 	.byte	0x04, 0x2f
        /*0002*/ 	.short	(.L_1 - .L_0)
	.align		4
.L_0:
        /*0004*/ 	.word	index@(_Z4RELUPfiS_)
        /*0008*/ 	.word	0x0000000a


	//----- nvinfo : EIATTR_FRAME_SIZE
	.align		4
.L_1:
        /*000c*/ 	.byte	0x04, 0x11
        /*000e*/ 	.short	(.L_3 - .L_2)
	.align		4
.L_2:
        /*0010*/ 	.word	index@(_Z4RELUPfiS_)
        /*0014*/ 	.word	0x00000000


	//----- nvinfo : EIATTR_REGCOUNT
	.align		4
.L_3:
        /*0018*/ 	.byte	0x04, 0x2f
        /*001a*/ 	.short	(.L_5 - .L_4)
	.align		4
.L_4:
        /*001c*/ 	.word	index@(_Z27convolutionWithoutPadding4DPfiiS_iiS_S_)
        /*0020*/ 	.word	0x00000020


	//----- nvinfo : EIATTR_FRAME_SIZE
	.align		4
.L_5:
        /*0024*/ 	.byte	0x04, 0x11
        /*0026*/ 	.short	(.L_7 - .L_6)
	.align		4
.L_6:
        /*0028*/ 	.word	index@(_Z27convolutionWithoutPadding4DPfiiS_iiS_S_)
        /*002c*/ 	.word	0x00000000


	//----- nvinfo : EIATTR_REGCOUNT
	.align		4
.L_7:
        /*0030*/ 	.byte	0x04, 0x2f
        /*0032*/ 	.short	(.L_9 - .L_8)
	.align		4
.L_8:
        /*0034*/ 	.word	index@(_Z12maxPooling3DPfiiiS_)
        /*0038*/ 	.word	0x0000001e


	//----- nvinfo : EIATTR_FRAME_SIZE
	.align		4
.L_9:
        /*003c*/ 	.byte	0x04, 0x11
        /*003e*/ 	.short	(.L_11 - .L_10)
	.align		4
.L_10:
        /*0040*/ 	.word	index@(_Z12maxPooling3DPfiiiS_)
        /*0044*/ 	.word	0x00000000


	//----- nvinfo : EIATTR_REGCOUNT
	.align		4
.L_11:
        /*0048*/ 	.byte	0x04, 0x2f
        /*004a*/ 	.short	(.L_13 - .L_12)
	.align		4
.L_12:
        /*004c*/ 	.word	index@(_Z13softmaxKernelPfS_i)
        /*0050*/ 	.word	0x0000001d


	//----- nvinfo : EIATTR_FRAME_SIZE
	.align		4
.L_13:
        /*0054*/ 	.byte	0x04, 0x11
        /*0056*/ 	.short	(.L_15 - .L_14)
	.align		4
.L_14:
        /*0058*/ 	.word	index@($__internal_0_$__cuda_sm3x_div_rn_noftz_f32_slowpath)
        /*005c*/ 	.word	0x00000000


	//----- nvinfo : EIATTR_FRAME_SIZE
	.align		4
.L_15:
        /*0060*/ 	.byte	0x04, 0x11
        /*0062*/ 	.short	(.L_17 - .L_16)
	.align		4
.L_16:
        /*0064*/ 	.word	index@(_Z13softmaxKernelPfS_i)
        /*0068*/ 	.word	0x00000000


	//----- nvinfo : EIATTR_MIN_STACK_SIZE
	.align		4
.L_17:
        /*006c*/ 	.byte	0x04, 0x12
        /*006e*/ 	.short	(.L_19 - .L_18)
	.align		4
.L_18:
        /*0070*/ 	.word	index@(_Z13softmaxKernelPfS_i)
        /*0074*/ 	.word	0x00000000


	//----- nvinfo : EIATTR_MIN_STACK_SIZE
	.align		4
.L_19:
        /*0078*/ 	.byte	0x04, 0x12
        /*007a*/ 	.short	(.L_21 - .L_20)
	.align		4
.L_20:
        /*007c*/ 	.word	index@(_Z12maxPooling3DPfiiiS_)
        /*0080*/ 	.word	0x00000000


	//----- nvinfo : EIATTR_MIN_STACK_SIZE
	.align		4
.L_21:
        /*0084*/ 	.byte	0x04, 0x12
        /*0086*/ 	.short	(.L_23 - .L_22)
	.align		4
.L_22:
        /*0088*/ 	.word	index@(_Z27convolutionWithoutPadding4DPfiiS_iiS_S_)
        /*008c*/ 	.word	0x00000000


	//----- nvinfo : EIATTR_MIN_STACK_SIZE
	.align		4
.L_23:
        /*0090*/ 	.byte	0x04, 0x12
        /*0092*/ 	.short	(.L_25 - .L_24)
	.align		4
.L_24:
        /*0094*/ 	.word	index@(_Z4RELUPfiS_)
        /*0098*/ 	.word	0x00000000
.L_25:


//--------------------- .nv.compat                --------------------------
	.section	.nv.compat,"",@"SHT_CUDA_COMPAT_INFO"
	.align	4
        /*0000*/ 	.byte	0x02, 0x09, 0x00, 0x00, 0x02, 0x02, 0x01, 0x00, 0x02, 0x05, 0x05, 0x00, 0x03, 0x07, 0x01, 0x01
        /*0010*/ 	.byte	0x02, 0x03, 0x00, 0x00, 0x02, 0x06, 0x01, 0x00, 0x04, 0x0b, 0x08, 0x00, 0x01, 0x00, 0x00, 0x00
        /*0020*/ 	.byte	0x00, 0x00, 0x00, 0x00


//--------------------- .nv.info._Z13softmaxKernelPfS_i --------------------------
	.section	.nv.info._Z13softmaxKernelPfS_i,"",@"SHT_CUDA_INFO"
	.sectionflags	@""
	.align	4


	//----- nvinfo : EIATTR_CUDA_API_VERSION
	.align		4
        /*0000*/ 	.byte	0x04, 0x37
        /*0002*/ 	.short	(.L_27 - .L_26)
.L_26:
        /*0004*/ 	.word	0x00000082


	//----- nvinfo : EIATTR_KPARAM_INFO
	.align		4
.L_27:
        /*0008*/ 	.byte	0x04, 0x17
        /*000a*/ 	.short	(.L_29 - .L_28)
.L_28:
        /*000c*/ 	.word	0x00000000
        /*0010*/ 	.short	0x0002
        /*0012*/ 	.short	0x0010
        /*0014*/ 	.byte	0x00, 0xf0, 0x11, 0x00


	//----- nvinfo : EIATTR_KPARAM_INFO
	.align		4
.L_29:
        /*0018*/ 	.byte	0x04, 0x17
        /*001a*/ 	.short	(.L_31 - .L_30)
.L_30:
        /*001c*/ 	.word	0x00000000
        /*0020*/ 	.short	0x0001
        /*0022*/ 	.short	0x0008
        /*0024*/ 	.byte	0x00, 0xf5, 0x21, 0x00


	//----- nvinfo : EIATTR_KPARAM_INFO
	.align		4
.L_31:
        /*0028*/ 	.byte	0x04, 0x17
        /*002a*/ 	.short	(.L_33 - .L_32)
.L_32:
        /*002c*/ 	.word	0x00000000
        /*0030*/ 	.short	0x0000
        /*0032*/ 	.short	0x0000
        /*0034*/ 	.byte	0x00, 0xf5, 0x21, 0x00


	//----- nvinfo : EIATTR_SPARSE_MMA_MASK
	.align		4
.L_33:
        /*0038*/ 	.byte	0x03, 0x50
        /*003a*/ 	.short	0x0000


	//----- nvinfo : EIATTR_MAXREG_COUNT
	.align		4
        /*003c*/ 	.byte	0x03, 0x1b
        /*003e*/ 	.short	0x00ff


	//----- nvinfo : EIATTR_MERCURY_ISA_VERSION
	.align		4
        /*0040*/ 	.byte	0x03, 0x5f
        /*0042*/ 	.short	0x0101


	//----- nvinfo : EIATTR_VRC_CTA_INIT_COUNT
	.align		4
        /*0044*/ 	.byte	0x02, 0x4a
	.zero		1
	.zero		1


	//----- nvinfo : EIATTR_EXIT_INSTR_OFFSETS
	.align		4
        /*0048*/ 	.byte	0x04, 0x1c
        /*004a*/ 	.short	(.L_35 - .L_34)


	//   ....[0]....
.L_34:
        /*004c*/ 	.word	0x00000070


	//   ....[1]....
        /*0050*/ 	.word	0x00000e10


	//----- nvinfo : EIATTR_CRS_STACK_SIZE
	.align		4
.L_35:
        /*0054*/ 	.byte	0x04, 0x1e
        /*0056*/ 	.short	(.L_37 - .L_36)
.L_36:
        /*0058*/ 	.word	0x00000000


	//----- nvinfo : EIATTR_CBANK_PARAM_SIZE
	.align		4
.L_37:
        /*005c*/ 	.byte	0x03, 0x19
        /*005e*/ 	.short	0x0014


	//----- nvinfo : EIATTR_PARAM_CBANK
	.align		4
        /*0060*/ 	.byte	0x04, 0x0a
        /*0062*/ 	.short	(.L_39 - .L_38)
	.align		4
.L_38:
        /*0064*/ 	.word	index@(.nv.constant0._Z13softmaxKernelPfS_i)
        /*0068*/ 	.short	0x0380
        /*006a*/ 	.short	0x0014


	//----- nvinfo : EIATTR_SW_WAR
	.align		4
.L_39:
        /*006c*/ 	.byte	0x04, 0x36
        /*006e*/ 	.short	(.L_41 - .L_40)
.L_40:
        /*0070*/ 	.word	0x00000008
.L_41:


//--------------------- .nv.info._Z12maxPooling3DPfiiiS_ --------------------------
	.section	.nv.info._Z12maxPooling3DPfiiiS_,"",@"SHT_CUDA_INFO"
	.sectionflags	@""
	.align	4


	//----- nvinfo : EIATTR_CUDA_API_VERSION
	.align		4
        /*0000*/ 	.byte	0x04, 0x37
        /*0002*/ 	.short	(.L_43 - .L_42)
.L_42:
        /*0004*/ 	.word	0x00000082


	//----- nvinfo : EIATTR_KPARAM_INFO
	.align		4
.L_43:
        /*0008*/ 	.byte	0x04, 0x17
        /*000a*/ 	.short	(.L_45 - .L_44)
.L_44:
        /*000c*/ 	.word	0x00000000
        /*0010*/ 	.short	0x0004
        /*0012*/ 	.short	0x0018
        /*0014*/ 	.byte	0x00, 0xf5, 0x21, 0x00


	//----- nvinfo : EIATTR_KPARAM_INFO
	.align		4
.L_45:
        /*0018*/ 	.byte	0x04, 0x17
        /*001a*/ 	.short	(.L_47 - .L_46)
.L_46:
        /*001c*/ 	.word	0x00000000
        /*0020*/ 	.short	0x0003
        /*0022*/ 	.short	0x0010
        /*0024*/ 	.byte	0x00, 0xf0, 0x11, 0x00


	//----- nvinfo : EIATTR_KPARAM_INFO
	.align		4
.L_47:
        /*0028*/ 	.byte	0x04, 0x17
        /*002a*/ 	.short	(.L_49 - .L_48)
.L_48:
        /*002c*/ 	.word	0x00000000
        /*0030*/ 	.short	0x0002
        /*0032*/ 	.short	0x000c
        /*0034*/ 	.byte	0x00, 0xf0, 0x11, 0x00


	//----- nvinfo : EIATTR_KPARAM_INFO
	.align		4
.L_49:
        /*0038*/ 	.byte	0x04, 0x17
        /*003a*/ 	.short	(.L_51 - .L_50)
.L_50:
        /*003c*/ 	.word	0x00000000
        /*0040*/ 	.short	0x0001
        /*0042*/ 	.short	0x0008
        /*0044*/ 	.byte	0x00, 0xf0, 0x11, 0x00


	//----- nvinfo : EIATTR_KPARAM_INFO
	.align		4
.L_51:
        /*0048*/ 	.byte	0x04, 0x17
        /*004a*/ 	.short	(.L_53 - .L_52)
.L_52:
        /*004c*/ 	.word	0x00000000
        /*0050*/ 	.short	0x0000
        /*0052*/ 	.short	0x0000
        /*0054*/ 	.byte	0x00, 0xf5, 0x21, 0x00


	//----- nvinfo : EIATTR_SPARSE_MMA_MASK
	.align		4
.L_53:
        /*0058*/ 	.byte	0x03, 0x50
        /*005a*/ 	.short	0x0000


	//----- nvinfo : EIATTR_MAXREG_COUNT
	.align		4
        /*005c*/ 	.byte	0x03, 0x1b
        /*005e*/ 	.short	0x00ff


	//----- nvinfo : EIATTR_MERCURY_ISA_VERSION
	.align		4
        /*0060*/ 	.byte	0x03, 0x5f
        /*0062*/ 	.short	0x0101


	//----- nvinfo : EIATTR_VRC_CTA_INIT_COUNT
	.align		4
        /*0064*/ 	.byte	0x02, 0x4a
	.zero		1
	.zero		1


	//----- nvinfo : EIATTR_EXIT_INSTR_OFFSETS
	.align		4
        /*0068*/ 	.byte	0x04, 0x1c
        /*006a*/ 	.short	(.L_55 - .L_54)


	//   ....[0]....
.L_54:
        /*006c*/ 	.word	0x00000290


	//   ....[1]....
        /*0070*/ 	.word	0x00000a00


	//----- nvinfo : EIATTR_CBANK_PARAM_SIZE
	.align		4
.L_55:
        /*0074*/ 	.byte	0x03, 0x19
        /*0076*/ 	.short	0x0020


	//----- nvinfo : EIATTR_PARAM_CBANK
	.align		4
        /*0078*/ 	.byte	0x04, 0x0a
        /*007a*/ 	.short	(.L_57 - .L_56)
	.align		4
.L_56:
        /*007c*/ 	.word	index@(.nv.constant0._Z12maxPooling3DPfiiiS_)
        /*0080*/ 	.short	0x0380
        /*0082*/ 	.short	0x0020


	//----- nvinfo : EIATTR_SW_WAR
	.align		4
.L_57:
        /*0084*/ 	.byte	0x04, 0x36
        /*0086*/ 	.short	(.L_59 - .L_58)
.L_58:
        /*0088*/ 	.word	0x00000008
.L_59:


//--------------------- .nv.info._Z27convolutionWithoutPadding4DPfiiS_iiS_S_ --------------------------
	.section	.nv.info._Z27convolutionWithoutPadding4DPfiiS_iiS_S_,"",@"SHT_CUDA_INFO"
	.sectionflags	@""
	.align	4


	//----- nvinfo : EIATTR_CUDA_API_VERSION
	.align		4
        /*0000*/ 	.byte	0x04, 0x37
        /*0002*/ 	.short	(.L_61 - .L_60)
.L_60:
        /*0004*/ 	.word	0x00000082


	//----- nvinfo : EIATTR_KPARAM_INFO
	.align		4
.L_61:
        /*0008*/ 	.byte	0x04, 0x17
        /*000a*/ 	.short	(.L_63 - .L_62)
.L_62:
        /*000c*/ 	.word	0x00000000
        /*0010*/ 	.short	0x0007
        /*0012*/ 	.short	0x0028
        /*0014*/ 	.byte	0x00, 0xf5, 0x21, 0x00


	//----- nvinfo : EIATTR_KPARAM_INFO
	.align		4
.L_63:
        /*0018*/ 	.byte	0x04, 0x17
        /*001a*/ 	.short	(.L_65 - .L_64)
.L_64:
        /*001c*/ 	.word	0x00000000
        /*0020*/ 	.short	0x0006
        /*0022*/ 	.short	0x0020
        /*0024*/ 	.byte	0x00, 0xf5, 0x21, 0x00


	//----- nvinfo : EIATTR_KPARAM_INFO
	.align		4
.L_65:
        /*0028*/ 	.byte	0x04, 0x17
        /*002a*/ 	.short	(.L_67 - .L_66)
.L_66:
        /*002c*/ 	.word	0x00000000
        /*0030*/ 	.short	0x0005
        /*0032*/ 	.short	0x001c
        /*0034*/ 	.byte	0x00, 0xf0, 0x11, 0x00


	//----- nvinfo : EIATTR_KPARAM_INFO
	.align		4
.L_67:
        /*0038*/ 	.byte	0x04, 0x17
        /*003a*/ 	.short	(.L_69 - .L_68)
.L_68:
        /*003c*/ 	.word	0x00000000
        /*0040*/ 	.short	0x0004
        /*0042*/ 	.short	0x0018
        /*0044*/ 	.byte	0x00, 0xf0, 0x11, 0x00


	//----- nvinfo : EIATTR_KPARAM_INFO
	.align		4
.L_69:
        /*0048*/ 	.byte	0x04, 0x17
        /*004a*/ 	.short	(.L_71 - .L_70)
.L_70:
        /*004c*/ 	.word	0x00000000
        /*0050*/ 	.short	0x0003
        /*0052*/ 	.short	0x0010
        /*0054*/ 	.byte	0x00, 0xf5, 0x21, 0x00


	//----- nvinfo : EIATTR_KPARAM_INFO
	.align		4
.L_71:
        /*0058*/ 	.byte	0x04, 0x17
        /*005a*/ 	.short	(.L_73 - .L_72)
.L_72:
        /*005c*/ 	.word	0x00000000
        /*0060*/ 	.short	0x0002
        /*0062*/ 	.short	0x000c
        /*0064*/ 	.byte	0x00, 0xf0, 0x11, 0x00


	//----- nvinfo : EIATTR_KPARAM_INFO
	.align		4
.L_73:
        /*0068*/ 	.byte	0x04, 0x17
        /*006a*/ 	.short	(.L_75 - .L_74)
.L_74:
        /*006c*/ 	.word	0x00000000
        /*0070*/ 	.short	0x0001
        /*0072*/ 	.short	0x0008
        /*0074*/ 	.byte	0x00, 0xf0, 0x11, 0x00


	//----- nvinfo : EIATTR_KPARAM_INFO
	.align		4
.L_75:
        /*0078*/ 	.byte	0x04, 0x17
        /*007a*/ 	.short	(.L_77 - .L_76)
.L_76:
        /*007c*/ 	.word	0x00000000
        /*0080*/ 	.short	0x0000
        /*0082*/ 	.short	0x0000
        /*0084*/ 	.byte	0x00, 0xf5, 0x21, 0x00


	//----- nvinfo : EIATTR_SPARSE_MMA_MASK
	.align		4
.L_77:
        /*0088*/ 	.byte	0x03, 0x50
        /*008a*/ 	.short	0x0000


	//----- nvinfo : EIATTR_MAXREG_COUNT
	.align		4
        /*008c*/ 	.byte	0x03, 0x1b
        /*008e*/ 	.short	0x00ff


	//----- nvinfo : EIATTR_MERCURY_ISA_VERSION
	.align		4
        /*0090*/ 	.byte	0x03, 0x5f
        /*0092*/ 	.short	0x0101


	//----- nvinfo : EIATTR_VRC_CTA_INIT_COUNT
	.align		4
        /*0094*/ 	.byte	0x02, 0x4a
	.zero		1
	.zero		1


	//----- nvinfo : EIATTR_EXIT_INSTR_OFFSETS
	.align		4
        /*0098*/ 	.byte	0x04, 0x1c
        /*009a*/ 	.short	(.L_79 - .L_78)


	//   ....[0]....
.L_78:
        /*009c*/ 	.word	0x00000100


	//   ....[1]....
        /*00a0*/ 	.word	0x00000cc0


	//----- nvinfo : EIATTR_CBANK_PARAM_SIZE
	.align		4
.L_79:
        /*00a4*/ 	.byte	0x03, 0x19
        /*00a6*/ 	.short	0x0030


	//----- nvinfo : EIATTR_PARAM_CBANK
	.align		4
        /*00a8*/ 	.byte	0x04, 0x0a
        /*00aa*/ 	.short	(.L_81 - .L_80)
	.align		4
.L_80:
        /*00ac*/ 	.word	index@(.nv.constant0._Z27convolutionWithoutPadding4DPfiiS_iiS_S_)
        /*00b0*/ 	.short	0x0380
        /*00b2*/ 	.short	0x0030


	//----- nvinfo : EIATTR_SW_WAR
	.align		4
.L_81:
        /*00b4*/ 	.byte	0x04, 0x36
        /*00b6*/ 	.short	(.L_83 - .L_82)
.L_82:
        /*00b8*/ 	.word	0x00000008
.L_83:


//--------------------- .nv.info._Z4RELUPfiS_     --------------------------
	.section	.nv.info._Z4RELUPfiS_,"",@"SHT_CUDA_INFO"
	.sectionflags	@""
	.align	4


	//----- nvinfo : EIATTR_CUDA_API_VERSION
	.align		4
        /*0000*/ 	.byte	0x04, 0x37
        /*0002*/ 	.short	(.L_85 - .L_84)
.L_84:
        /*0004*/ 	.word	0x00000082


	//----- nvinfo : EIATTR_KPARAM_INFO
	.align		4
.L_85:
        /*0008*/ 	.byte	0x04, 0x17
        /*000a*/ 	.short	(.L_87 - .L_86)
.L_86:
        /*000c*/ 	.word	0x00000000
        /*0010*/ 	.short	0x0002
        /*0012*/ 	.short	0x0010
        /*0014*/ 	.byte	0x00, 0xf5, 0x21, 0x00


	//----- nvinfo : EIATTR_KPARAM_INFO
	.align		4
.L_87:
        /*0018*/ 	.byte	0x04, 0x17
        /*001a*/ 	.short	(.L_89 - .L_88)
.L_88:
        /*001c*/ 	.word	0x00000000
        /*0020*/ 	.short	0x0001
        /*0022*/ 	.short	0x0008
        /*0024*/ 	.byte	0x00, 0xf0, 0x11, 0x00


	//----- nvinfo : EIATTR_KPARAM_INFO
	.align		4
.L_89:
        /*0028*/ 	.byte	0x04, 0x17
        /*002a*/ 	.short	(.L_91 - .L_90)
.L_90:
        /*002c*/ 	.word	0x00000000
        /*0030*/ 	.short	0x0000
        /*0032*/ 	.short	0x0000
        /*0034*/ 	.byte	0x00, 0xf5, 0x21, 0x00


	//----- nvinfo : EIATTR_SPARSE_MMA_MASK
	.align		4
.L_91:
        /*0038*/ 	.byte	0x03, 0x50
        /*003a*/ 	.short	0x0000


	//----- nvinfo : EIATTR_MAXREG_COUNT
	.align		4
        /*003c*/ 	.byte	0x03, 0x1b
        /*003e*/ 	.short	0x00ff


	//----- nvinfo : EIATTR_MERCURY_ISA_VERSION
	.align		4
        /*0040*/ 	.byte	0x03, 0x5f
        /*0042*/ 	.short	0x0101


	//----- nvinfo : EIATTR_VRC_CTA_INIT_COUNT
	.align		4
        /*0044*/ 	.byte	0x02, 0x4a
	.zero		1
	.zero		1


	//----- nvinfo : EIATTR_EXIT_INSTR_OFFSETS
	.align		4
        /*0048*/ 	.byte	0x04, 0x1c
        /*004a*/ 	.short	(.L_93 - .L_92)


	//   ....[0]....
.L_92:
        /*004c*/ 	.word	0x00000070


	//   ....[1]....
        /*0050*/ 	.word	0x00000100


	//----- nvinfo : EIATTR_CBANK_PARAM_SIZE
	.align		4
.L_93:
        /*0054*/ 	.byte	0x03, 0x19
        /*0056*/ 	.short	0x0018


	//----- nvinfo : EIATTR_PARAM_CBANK
	.align		4
        /*0058*/ 	.byte	0x04, 0x0a
        /*005a*/ 	.short	(.L_95 - .L_94)
	.align		4
.L_94:
        /*005c*/ 	.word	index@(.nv.constant0._Z4RELUPfiS_)
        /*0060*/ 	.short	0x0380
        /*0062*/ 	.short	0x0018


	//----- nvinfo : EIATTR_SW_WAR
	.align		4
.L_95:
        /*0064*/ 	.byte	0x04, 0x36
        /*0066*/ 	.short	(.L_97 - .L_96)
.L_96:
        /*0068*/ 	.word	0x00000008
.L_97:


//--------------------- .nv.callgraph             --------------------------
	.section	.nv.callgraph,"",@"SHT_CUDA_CALLGRAPH"
	.align	4
	.sectionentsize	8
	.align		4
        /*0000*/ 	.word	0x00000000
	.align		4
        /*0004*/ 	.word	0xffffffff
	.align		4
        /*0008*/ 	.word	0x00000000
	.align		4
        /*000c*/ 	.word	0xfffffffe
	.align		4
        /*0010*/ 	.word	0x00000000
	.align		4
        /*0014*/ 	.word	0xfffffffd
	.align		4
        /*0018*/ 	.word	0x00000000
	.align		4
        /*001c*/ 	.word	0xfffffffc


//--------------------- .text._Z13softmaxKernelPfS_i --------------------------
	.section	.text._Z13softmaxKernelPfS_i,"ax",@progbits
	.align	128
        .global         _Z13softmaxKernelPfS_i
        .type           _Z13softmaxKernelPfS_i,@function
        .size           _Z13softmaxKernelPfS_i,(.L_x_37 - _Z13softmaxKernelPfS_i)
        .other          _Z13softmaxKernelPfS_i,@"STO_CUDA_ENTRY STV_DEFAULT"
_Z13softmaxKernelPfS_i:
.text._Z13softmaxKernelPfS_i:
[----:B------:R-:W-:Y:S01]  /*0000*/  LDC R1, c[0x0][0x37c] ;  /* 0x0000df00ff017b82 */ /* 0x000fe20000000800 */
[----:B------:R-:W0:Y:S07]  /*0010*/  S2R R3, SR_TID.X ;  /* 0x0000000000037919 */ /* 0x000e2e0000002100 */
[----:B------:R-:W0:Y:S01]  /*0020*/  S2UR UR4, SR_CTAID.X ;  /* 0x00000000000479c3 */ /* 0x000e220000002500 */
[----:B------:R-:W1:Y:S07]  /*0030*/  LDCU UR6, c[0x0][0x390] ;  /* 0x00007200ff0677ac */ /* 0x000e6e0008000800 */
[----:B------:R-:W0:Y:S02]  /*0040*/  LDC R4, c[0x0][0x360] ;  /* 0x0000d800ff047b82 */ /* 0x000e240000000800 */
[----:B0-----:R-:W-:-:S05]  /*0050*/  IMAD R4, R4, UR4, R3 ;  /* 0x0000000404047c24 */ /* 0x001fca000f8e0203 */
[----:B-1----:R-:W-:-:S13]  /*0060*/  ISETP.GE.AND P0, PT, R4, UR6, PT ;  /* 0x0000000604007c0c */ /* 0x002fda000bf06270 */
[----:B------:R-:W-:Y:S05]  /*0070*/  @P0 EXIT ;  /* 0x000000000000094d */ /* 0x000fea0003800000 */
[----:B------:R-:W-:Y:S01]  /*0080*/  UISETP.GE.AND UP0, UPT, UR6, 0x1, UPT ;  /* 0x000000010600788c */ /* 0x000fe2000bf06270 */
[----:B------:R-:W-:Y:S01]  /*0090*/  HFMA2 R5, -RZ, RZ, 0, 0 ;  /* 0x00000000ff057431 */ /* 0x000fe200000001ff */
[----:B------:R-:W0:Y:S07]  /*00a0*/  LDCU.64 UR10, c[0x0][0x358] ;  /* 0x00006b00ff0a77ac */ /* 0x000e2e0008000a00 */
[----:B------:R-:W-:Y:S05]  /*00b0*/  BRA.U !UP0, `(.L_x_0) ;  /* 0x0000000908dc7547 */ /* 0x000fea000b800000 */
[----:B------:R-:W-:Y:S01]  /*00c0*/  UISETP.GE.U32.AND UP1, UPT, UR6, 0x8, UPT ;  /* 0x000000080600788c */ /* 0x000fe2000bf26070 */
[----:B------:R-:W-:Y:S01]  /*00d0*/  MOV R5, RZ ;  /* 0x000000ff00057202 */ /* 0x000fe20000000f00 */
[----:B------:R-:W-:Y:S01]  /*00e0*/  ULOP3.LUT UR7, UR6, 0x7, URZ, 0xc0, !UPT ;  /* 0x0000000706077892 */ /* 0x000fe2000f8ec0ff */
[----:B------:R-:W-:-:S03]  /*00f0*/  MOV R0, RZ ;  /* 0x000000ff00007202 */ /* 0x000fc60000000f00 */
[----:B------:R-:W-:-:S03]  /*0100*/  UISETP.NE.AND UP0, UPT, UR7, URZ, UPT ;  /* 0x000000ff0700728c */ /* 0x000fc6000bf05270 */
[----:B------:R-:W-:Y:S08]  /*0110*/  BRA.U !UP1, `(.L_x_1) ;  /* 0x0000000509647547 */ /* 0x000ff0000b800000 */
[----:B------:R-:W1:Y:S01]  /*0120*/  LDCU.64 UR4, c[0x0][0x380] ;  /* 0x00007000ff0477ac */ /* 0x000e620008000a00 */
[----:B------:R-:W-:Y:S01]  /*0130*/  MOV R5, RZ ;  /* 0x000000ff00057202 */ /* 0x000fe20000000f00 */
[----:B------:R-:W-:-:S04]  /*0140*/  ULOP3.LUT UR8, UR6, 0x7ffffff8, URZ, 0xc0, !UPT ;  /* 0x7ffffff806087892 */ /* 0x000fc8000f8ec0ff */
[----:B------:R-:W-:Y:S02]  /*0150*/  UIADD3 UR9, UPT, UPT, -UR8, URZ, URZ ;  /* 0x000000ff08097290 */ /* 0x000fe4000fffe1ff */
[----:B------:R-:W-:Y:S01]  /*0160*/  MOV R0, UR8 ;  /* 0x0000000800007c02 */ /* 0x000fe20008000f00 */
[----:B-1----:R-:W-:-:S04]  /*0170*/  UIADD3 UR4, UP1, UPT, UR4, 0x10, URZ ;  /* 0x0000001004047890 */ /* 0x002fc8000ff3e0ff */
[----:B------:R-:W-:Y:S02]  /*0180*/  UIADD3.X UR5, UPT, UPT, URZ, UR5, URZ, UP1, !UPT ;  /* 0x00000005ff057290 */ /* 0x000fe40008ffe4ff */
[----:B------:R-:W-:-:S04]  /*0190*/  MOV R6, UR4 ;  /* 0x0000000400067c02 */ /* 0x000fc80008000f00 */
[----:B------:R-:W-:-:S07]  /*01a0*/  MOV R3, UR5 ;  /* 0x0000000500037c02 */ /* 0x000fce0008000f00 */
.L_x_2:
[----:B------:R-:W-:-:S05]  /*01b0*/  MOV R2, R6 ;  /* 0x0000000600027202 */ /* 0x000fca0000000f00 */
[----:B0-----:R-:W2:Y:S04]  /*01c0*/  LDG.E R12, desc[UR10][R2.64+-0x10] ;  /* 0xfffff00a020c7981 */ /* 0x001ea8000c1e1900 */
[----:B------:R-:W3:Y:S04]  /*01d0*/  LDG.E R22, desc[UR10][R2.64+-0xc] ;  /* 0xfffff40a02167981 */ /* 0x000ee8000c1e1900 */
[----:B------:R-:W4:Y:S04]  /*01e0*/  LDG.E R20, desc[UR10][R2.64+-0x8] ;  /* 0xfffff80a02147981 */ /* 0x000f28000c1e1900 */
[----:B------:R-:W5:Y:S04]  /*01f0*/  LDG.E R16, desc[UR10][R2.64+-0x4] ;  /* 0xfffffc0a02107981 */ /* 0x000f68000c1e1900 */
[----:B------:R-:W5:Y:S04]  /*0200*/  LDG.E R14, desc[UR10][R2.64] ;  /* 0x0000000a020e7981 */ /* 0x000f68000c1e1900 */
[----:B------:R-:W5:Y:S04]  /*0210*/  LDG.E R10, desc[UR10][R2.64+0x4] ;  /* 0x0000040a020a7981 */ /* 0x000f68000c1e1900 */
[----:B------:R-:W5:Y:S04]  /*0220*/  LDG.E R7, desc[UR10][R2.64+0x8] ;  /* 0x0000080a02077981 */ /* 0x000f68000c1e1900 */
[----:B------:R-:W5:Y:S01]  /*0230*/  LDG.E R6, desc[UR10][R2.64+0xc] ;  /* 0x00000c0a02067981 */ /* 0x000f62000c1e1900 */
[----:B------:R-:W-:Y:S01]  /*0240*/  HFMA2 R9, -RZ, RZ, 0.96630859375, -0.0022525787353515625 ;  /* 0x3bbb989dff097431 */ /* 0x000fe200000001ff */
[----:B------:R-:W-:Y:S01]  /*0250*/  MOV R11, 0x437c0000 ;  /* 0x437c0000000b7802 */ /* 0x000fe20000000f00 */
[----:B------:R-:W-:-:S04]  /*0260*/  UIADD3 UR9, UPT, UPT, UR9, 0x8, URZ ;  /* 0x0000000809097890 */ /* 0x000fc8000fffe0ff */
[----:B------:R-:W-:Y:S01]  /*0270*/  UISETP.NE.AND UP1, UPT, UR9, URZ, UPT ;  /* 0x000000ff0900728c */ /* 0x000fe2000bf25270 */
[----:B--2---:R-:W-:-:S04]  /*0280*/  FFMA.SAT R8, R12, R9, 0.5 ;  /* 0x3f0000000c087423 */ /* 0x004fc80000002009 */
[----:B------:R-:W-:Y:S01]  /*0290*/  FFMA.RM R13, R8, R11, 12582913 ;  /* 0x4b400001080d7423 */ /* 0x000fe2000000400b */
[----:B---3--:R-:W-:-:S03]  /*02a0*/  FFMA.SAT R8, R22, R9, 0.5 ;  /* 0x3f00000016087423 */ /* 0x008fc60000002009 */
[----:B------:R-:W-:Y:S01]  /*02b0*/  FADD R15, R13, -12583039 ;  /* 0xcb40007f0d0f7421 */ /* 0x000fe20000000000 */
[----:B------:R-:W-:Y:S01]  /*02c0*/  FFMA.RM R8, R8, R11, 12582913 ;  /* 0x4b40000108087423 */ /* 0x000fe2000000400b */
[----:B----4-:R-:W-:Y:S02]  /*02d0*/  FFMA.SAT R24, R20, R9, 0.5 ;  /* 0x3f00000014187423 */ /* 0x010fe40000002009 */
[----:B------:R-:W-:Y:S01]  /*02e0*/  FFMA R15, R12, 1.4426950216293334961, -R15 ;  /* 0x3fb8aa3b0c0f7823 */ /* 0x000fe2000000080f */
[----:B------:R-:W-:-:S03]  /*02f0*/  FADD R17, R8, -12583039 ;  /* 0xcb40007f08117421 */ /* 0x000fc60000000000 */
[----:B------:R-:W-:Y:S01]  /*0300*/  FFMA R18, R12, 1.925963033500011079e-08, R15 ;  /* 0x32a570600c127823 */ /* 0x000fe2000000000f */
[----:B------:R-:W-:Y:S01]  /*0310*/  FFMA.RM R12, R24, R11, 12582913 ;  /* 0x4b400001180c7423 */ /* 0x000fe2000000400b */
[----:B-----5:R-:W-:Y:S01]  /*0320*/  FFMA.SAT R24, R16, R9, 0.5 ;  /* 0x3f00000010187423 */ /* 0x020fe20000002009 */
[----:B------:R-:W-:Y:S02]  /*0330*/  FFMA R17, R22, 1.4426950216293334961, -R17 ;  /* 0x3fb8aa3b16117823 */ /* 0x000fe40000000811 */
[----:B------:R-:W-:Y:S01]  /*0340*/  FADD R19, R12, -12583039 ;  /* 0xcb40007f0c137421 */ /* 0x000fe20000000000 */
[----:B------:R-:W-:Y:S01]  /*0350*/  FFMA.RM R15, R24, R11, 12582913 ;  /* 0x4b400001180f7423 */ /* 0x000fe2000000400b */
[----:B------:R-:W-:Y:S01]  /*0360*/  FFMA R17, R22, 1.925963033500011079e-08, R17 ;  /* 0x32a5706016117823 */ /* 0x000fe20000000011 */
[-C--:B------:R-:W-:Y:S01]  /*0370*/  FFMA.SAT R22, R14, R9.reuse, 0.5 ;  /* 0x3f0000000e167423 */ /* 0x080fe20000002009 */
[C---:B------:R-:W-:Y:S01]  /*0380*/  FFMA R19, R20.reuse, 1.4426950216293334961, -R19 ;  /* 0x3fb8aa3b14137823 */ /* 0x040fe20000000813 */
[----:B------:R-:W-:Y:S01]  /*0390*/  FADD R21, R15, -12583039 ;  /* 0xcb40007f0f157421 */ /* 0x000fe20000000000 */
[----:B------:R-:W0:Y:S01]  /*03a0*/  MUFU.EX2 R18, R18 ;  /* 0x0000001200127308 */ /* 0x000e220000000800 */
[----:B------:R-:W-:Y:S01]  /*03b0*/  FFMA.SAT R24, R7, R9, 0.5 ;  /* 0x3f00000007187423 */ /* 0x000fe20000002009 */
[----:B------:R-:W-:Y:S01]  /*03c0*/  FFMA R20, R20, 1.925963033500011079e-08, R19 ;  /* 0x32a5706014147823 */ /* 0x000fe20000000013 */
[----:B------:R-:W-:Y:S01]  /*03d0*/  FFMA.RM R19, R22, R11, 12582913 ;  /* 0x4b40000116137423 */ /* 0x000fe2000000400b */
[----:B------:R-:W-:Y:S01]  /*03e0*/  FFMA R21, R16, 1.4426950216293334961, -R21 ;  /* 0x3fb8aa3b10157823 */ /* 0x000fe20000000815 */
[-C--:B------:R-:W-:Y:S01]  /*03f0*/  FFMA.SAT R22, R10, R9.reuse, 0.5 ;  /* 0x3f0000000a167423 */ /* 0x080fe20000002009 */
[----:B------:R-:W-:Y:S01]  /*0400*/  FFMA.SAT R26, R6, R9, 0.5 ;  /* 0x3f000000061a7423 */ /* 0x000fe20000002009 */
[----:B------:R-:W-:Y:S01]  /*0410*/  FADD R23, R19, -12583039 ;  /* 0xcb40007f13177421 */ /* 0x000fe20000000000 */
[----:B------:R-:W-:Y:S01]  /*0420*/  FFMA R21, R16, 1.925963033500011079e-08, R21 ;  /* 0x32a5706010157823 */ /* 0x000fe20000000015 */
[-C--:B------:R-:W-:Y:S01]  /*0430*/  FFMA.RM R16, R22, R11.reuse, 12582913 ;  /* 0x4b40000116107423 */ /* 0x080fe2000000400b */
[----:B------:R-:W1:Y:S01]  /*0440*/  MUFU.EX2 R17, R17 ;  /* 0x0000001100117308 */ /* 0x000e620000000800 */
[----:B------:R-:W-:Y:S01]  /*0450*/  FFMA R23, R14, 1.4426950216293334961, -R23 ;  /* 0x3fb8aa3b0e177823 */ /* 0x000fe20000000817 */
[----:B------:R-:W-:Y:S01]  /*0460*/  SHF.L.U32 R12, R12, 0x17, RZ ;  /* 0x000000170c0c7819 */ /* 0x000fe200000006ff */
[----:B------:R-:W-:Y:S01]  /*0470*/  FADD R25, R16, -12583039 ;  /* 0xcb40007f10197421 */ /* 0x000fe20000000000 */
[----:B------:R-:W-:Y:S01]  /*0480*/  SHF.L.U32 R15, R15, 0x17, RZ ;  /* 0x000000170f0f7819 */ /* 0x000fe200000006ff */
[----:B------:R-:W-:Y:S01]  /*0490*/  FFMA R22, R14, 1.925963033500011079e-08, R23 ;  /* 0x32a570600e167823 */ /* 0x000fe20000000017 */
[-C--:B------:R-:W-:Y:S01]  /*04a0*/  FFMA.RM R14, R24, R11.reuse, 12582913 ;  /* 0x4b400001180e7423 */ /* 0x080fe2000000400b */
[----:B------:R-:W-:Y:S01]  /*04b0*/  FFMA R25, R10, 1.4426950216293334961, -R25 ;  /* 0x3fb8aa3b0a197823 */ /* 0x000fe20000000819 */
[----:B------:R-:W2:Y:S01]  /*04c0*/  MUFU.EX2 R20, R20 ;  /* 0x0000001400147308 */ /* 0x000ea20000000800 */
[----:B------:R-:W-:Y:S01]  /*04d0*/  FFMA.RM R11, R26, R11, 12582913 ;  /* 0x4b4000011a0b7423 */ /* 0x000fe2000000400b */
[----:B------:R-:W-:Y:S01]  /*04e0*/  FADD R24, R14, -12583039 ;  /* 0xcb40007f0e187421 */ /* 0x000fe20000000000 */
[----:B------:R-:W-:Y:S01]  /*04f0*/  FFMA R9, R10, 1.925963033500011079e-08, R25 ;  /* 0x32a570600a097823 */ /* 0x000fe20000000019 */
[----:B------:R-:W-:-:S02]  /*0500*/  SHF.L.U32 R10, R13, 0x17, RZ ;  /* 0x000000170d0a7819 */ /* 0x000fc400000006ff */
[----:B------:R-:W-:Y:S01]  /*0510*/  FFMA R24, R7, 1.4426950216293334961, -R24 ;  /* 0x3fb8aa3b07187823 */ /* 0x000fe20000000818 */
[----:B------:R-:W-:Y:S01]  /*0520*/  SHF.L.U32 R13, R8, 0x17, RZ ;  /* 0x00000017080d7819 */ /* 0x000fe200000006ff */
[----:B------:R-:W3:Y:S01]  /*0530*/  MUFU.EX2 R21, R21 ;  /* 0x0000001500157308 */ /* 0x000ee20000000800 */
[----:B0-----:R-:W-:Y:S01]  /*0540*/  FFMA R10, R10, R18, R5 ;  /* 0x000000120a0a7223 */ /* 0x001fe20000000005 */
[----:B------:R-:W-:Y:S01]  /*0550*/  FADD R5, R11, -12583039 ;  /* 0xcb40007f0b057421 */ /* 0x000fe20000000000 */
[----:B------:R-:W-:Y:S01]  /*0560*/  FFMA R24, R7, 1.925963033500011079e-08, R24 ;  /* 0x32a5706007187823 */ /* 0x000fe20000000018 */
[----:B------:R-:W-:Y:S01]  /*0570*/  SHF.L.U32 R14, R14, 0x17, RZ ;  /* 0x000000170e0e7819 */ /* 0x000fe200000006ff */
[----:B-1----:R-:W-:Y:S01]  /*0580*/  FFMA R13, R13, R17, R10 ;  /* 0x000000110d0d7223 */ /* 0x002fe2000000000a */
[----:B------:R-:W-:Y:S02]  /*0590*/  FFMA R5, R6, 1.4426950216293334961, -R5 ;  /* 0x3fb8aa3b06057823 */ /* 0x000fe40000000805 */
[----:B------:R-:W0:Y:S01]  /*05a0*/  MUFU.EX2 R22, R22 ;  /* 0x0000001600167308 */ /* 0x000e220000000800 */
[----:B--2---:R-:W-:Y:S01]  /*05b0*/  FFMA R12, R12, R20, R13 ;  /* 0x000000140c0c7223 */ /* 0x004fe2000000000d */
[----:B------:R-:W-:Y:S01]  /*05c0*/  FFMA R7, R6, 1.925963033500011079e-08, R5 ;  /* 0x32a5706006077823 */ /* 0x000fe20000000005 */
[----:B------:R-:W-:-:S02]  /*05d0*/  SHF.L.U32 R6, R19, 0x17, RZ ;  /* 0x0000001713067819 */ /* 0x000fc400000006ff */
[----:B------:R-:W-:-:S03]  /*05e0*/  SHF.L.U32 R5, R16, 0x17, RZ ;  /* 0x0000001710057819 */ /* 0x000fc600000006ff */
[----:B------:R-:W1:Y:S01]  /*05f0*/  MUFU.EX2 R9, R9 ;  /* 0x0000000900097308 */ /* 0x000e620000000800 */
[----:B---3--:R-:W-:-:S07]  /*0600*/  FFMA R15, R15, R21, R12 ;  /* 0x000000150f0f7223 */ /* 0x008fce000000000c */
[----:B------:R-:W2:Y:S01]  /*0610*/  MUFU.EX2 R24, R24 ;  /* 0x0000001800187308 */ /* 0x000ea20000000800 */
[----:B0-----:R-:W-:-:S07]  /*0620*/  FFMA R6, R6, R22, R15 ;  /* 0x0000001606067223 */ /* 0x001fce000000000f */
[----:B------:R-:W0:Y:S01]  /*0630*/  MUFU.EX2 R7, R7 ;  /* 0x0000000700077308 */ /* 0x000e220000000800 */
[----:B-1----:R-:W-:Y:S01]  /*0640*/  FFMA R5, R5, R9, R6 ;  /* 0x0000000905057223 */ /* 0x002fe20000000006 */
[----:B------:R-:W-:Y:S02]  /*0650*/  IADD3 R6, P0, PT, R2, 0x20, RZ ;  /* 0x0000002002067810 */ /* 0x000fe40007f1e0ff */
[----:B------:R-:W-:Y:S02]  /*0660*/  SHF.L.U32 R2, R11, 0x17, RZ ;  /* 0x000000170b027819 */ /* 0x000fe400000006ff */
[----:B------:R-:W-:Y:S01]  /*0670*/  IADD3.X R3, PT, PT, RZ, R3, RZ, P0, !PT ;  /* 0x00000003ff037210 */ /* 0x000fe200007fe4ff */
[----:B--2---:R-:W-:-:S04]  /*0680*/  FFMA R5, R14, R24, R5 ;  /* 0x000000180e057223 */ /* 0x004fc80000000005 */
[----:B0-----:R-:W-:Y:S01]  /*0690*/  FFMA R5, R2, R7, R5 ;  /* 0x0000000702057223 */ /* 0x001fe20000000005 */
[----:B------:R-:W-:Y:S06]  /*06a0*/  BRA.U UP1, `(.L_x_2) ;  /* 0xfffffff901c07547 */ /* 0x000fec000b83ffff */
.L_x_1:
[----:B------:R-:W-:Y:S05]  /*06b0*/  BRA.U !UP0, `(.L_x_0) ;  /* 0x00000005085c7547 */ /* 0x000fea000b800000 */
[----:B------:R-:W-:Y:S02]  /*06c0*/  UISETP.GE.U32.AND UP0, UPT, UR7, 0x4, UPT ;  /* 0x000000040700788c */ /* 0x000fe4000bf06070 */
[----:B------:R-:W-:-:S04]  /*06d0*/  ULOP3.LUT UR5, UR6, 0x3, URZ, 0xc0, !UPT ;  /* 0x0000000306057892 */ /* 0x000fc8000f8ec0ff */
[----:B------:R-:W-:-:S03]  /*06e0*/  UISETP.NE.AND UP1, UPT, UR5, URZ, UPT ;  /* 0x000000ff0500728c */ /* 0x000fc6000bf25270 */
[----:B------:R-:W-:Y:S08]  /*06f0*/  BRA.U !UP0, `(.L_x_3) ;  /* 0x0000000108a47547 */ /* 0x000ff0000b800000 */
[----:B------:R-:W1:Y:S02]  /*0700*/  LDC.64 R8, c[0x0][0x380] ;  /* 0x0000e000ff087b82 */ /* 0x000e640000000a00 */
[----:B-1----:R-:W-:-:S05]  /*0710*/  IMAD.WIDE.U32 R8, R0, 0x4, R8 ;  /* 0x0000000400087825 */ /* 0x002fca00078e0008 */
[----:B0-----:R-:W2:Y:S04]  /*0720*/  LDG.E R10, desc[UR10][R8.64] ;  /* 0x0000000a080a7981 */ /* 0x001ea8000c1e1900 */
[----:B------:R-:W3:Y:S04]  /*0730*/  LDG.E R12, desc[UR10][R8.64+0x4] ;  /* 0x0000040a080c7981 */ /* 0x000ee8000c1e1900 */
[----:B------:R-:W4:Y:S04]  /*0740*/  LDG.E R7, desc[UR10][R8.64+0x8] ;  /* 0x0000080a08077981 */ /* 0x000f28000c1e1900 */
[----:B------:R0:W5:Y:S01]  /*0750*/  LDG.E R3, desc[UR10][R8.64+0xc] ;  /* 0x00000c0a08037981 */ /* 0x000162000c1e1900 */
[----:B------:R-:W-:Y:S01]  /*0760*/  HFMA2 R15, -RZ, RZ, 0.96630859375, -0.0022525787353515625 ;  /* 0x3bbb989dff0f7431 */ /* 0x000fe200000001ff */
[----:B------:R-:W-:-:S02]  /*0770*/  MOV R17, 0x437c0000 ;  /* 0x437c000000117802 */ /* 0x000fc40000000f00 */
[----:B------:R-:W-:Y:S02]  /*0780*/  IADD3 R0, PT, PT, R0, 0x4, RZ ;  /* 0x0000000400007810 */ /* 0x000fe40007ffe0ff */
[----:B--2---:R-:W-:-:S04]  /*0790*/  FFMA.SAT R6, R10, R15, 0.5 ;  /* 0x3f0000000a067423 */ /* 0x004fc8000000200f */
[----:B------:R-:W-:Y:S01]  /*07a0*/  FFMA.RM R6, R6, R17, 12582913 ;  /* 0x4b40000106067423 */ /* 0x000fe20000004011 */
[----:B---3--:R-:W-:-:S03]  /*07b0*/  FFMA.SAT R2, R12, R15, 0.5 ;  /* 0x3f0000000c027423 */ /* 0x008fc6000000200f */
[----:B------:R-:W-:Y:S01]  /*07c0*/  FADD R11, R6, -12583039 ;  /* 0xcb40007f060b7421 */ /* 0x000fe20000000000 */
[----:B------:R-:W-:Y:S01]  /*07d0*/  FFMA.RM R2, R2, R17, 12582913 ;  /* 0x4b40000102027423 */ /* 0x000fe20000004011 */
[----:B----4-:R-:W-:Y:S01]  /*07e0*/  FFMA.SAT R14, R7, R15, 0.5 ;  /* 0x3f000000070e7423 */ /* 0x010fe2000000200f */
[----:B------:R-:W-:Y:S01]  /*07f0*/  SHF.L.U32 R6, R6, 0x17, RZ ;  /* 0x0000001706067819 */ /* 0x000fe200000006ff */
[----:B------:R-:W-:Y:S01]  /*0800*/  FFMA R11, R10, 1.4426950216293334961, -R11 ;  /* 0x3fb8aa3b0a0b7823 */ /* 0x000fe2000000080b */
[----:B------:R-:W-:Y:S01]  /*0810*/  FADD R13, R2, -12583039 ;  /* 0xcb40007f020d7421 */ /* 0x000fe20000000000 */
[----:B0-----:R-:W-:Y:S01]  /*0820*/  FFMA.RM R8, R14, R17, 12582913 ;  /* 0x4b4000010e087423 */ /* 0x001fe20000004011 */
[----:B-----5:R-:W-:Y:S01]  /*0830*/  FFMA.SAT R9, R3, R15, 0.5 ;  /* 0x3f00000003097423 */ /* 0x020fe2000000200f */
[----:B------:R-:W-:Y:S01]  /*0840*/  FFMA R11, R10, 1.925963033500011079e-08, R11 ;  /* 0x32a570600a0b7823 */ /* 0x000fe2000000000b */
[----:B------:R-:W-:Y:S01]  /*0850*/  FFMA R13, R12, 1.4426950216293334961, -R13 ;  /* 0x3fb8aa3b0c0d7823 */ /* 0x000fe2000000080d */
[C---:B------:R-:W-:Y:S01]  /*0860*/  FADD R10, R8.reuse, -12583039 ;  /* 0xcb40007f080a7421 */ /* 0x040fe20000000000 */
[----:B------:R-:W-:Y:S01]  /*0870*/  FFMA.RM R9, R9, R17, 12582913 ;  /* 0x4b40000109097423 */ /* 0x000fe20000004011 */
[----:B------:R-:W-:Y:S01]  /*0880*/  SHF.L.U32 R8, R8, 0x17, RZ ;  /* 0x0000001708087819 */ /* 0x000fe200000006ff */
[----:B------:R-:W-:Y:S01]  /*0890*/  FFMA R13, R12, 1.925963033500011079e-08, R13 ;  /* 0x32a570600c0d7823 */ /* 0x000fe2000000000d */
[----:B------:R-:W-:Y:S01]  /*08a0*/  FFMA R10, R7, 1.4426950216293334961, -R10 ;  /* 0x3fb8aa3b070a7823 */ /* 0x000fe2000000080a */
[----:B------:R-:W-:Y:S01]  /*08b0*/  FADD R12, R9, -12583039 ;  /* 0xcb40007f090c7421 */ /* 0x000fe20000000000 */
[----:B------:R-:W0:Y:S02]  /*08c0*/  MUFU.EX2 R11, R11 ;  /* 0x0000000b000b7308 */ /* 0x000e240000000800 */
[----:B------:R-:W-:Y:S01]  /*08d0*/  FFMA R10, R7, 1.925963033500011079e-08, R10 ;  /* 0x32a57060070a7823 */ /* 0x000fe2000000000a */
[----:B------:R-:W-:-:S04]  /*08e0*/  FFMA R12, R3, 1.4426950216293334961, -R12 ;  /* 0x3fb8aa3b030c7823 */ /* 0x000fc8000000080c */
[----:B------:R-:W-:Y:S01]  /*08f0*/  FFMA R12, R3, 1.925963033500011079e-08, R12 ;  /* 0x32a57060030c7823 */ /* 0x000fe2000000000c */
[----:B------:R-:W1:Y:S01]  /*0900*/  MUFU.EX2 R13, R13 ;  /* 0x0000000d000d7308 */ /* 0x000e620000000800 */
[----:B------:R-:W-:Y:S02]  /*0910*/  SHF.L.U32 R3, R2, 0x17, RZ ;  /* 0x0000001702037819 */ /* 0x000fe400000006ff */
[----:B------:R-:W-:-:S05]  /*0920*/  SHF.L.U32 R2, R9, 0x17, RZ ;  /* 0x0000001709027819 */ /* 0x000fca00000006ff */
[----:B------:R-:W2:Y:S01]  /*0930*/  MUFU.EX2 R10, R10 ;  /* 0x0000000a000a7308 */ /* 0x000ea20000000800 */
[----:B0-----:R-:W-:-:S07]  /*0940*/  FFMA R6, R6, R11, R5 ;  /* 0x0000000b06067223 */ /* 0x001fce0000000005 */
[----:B------:R-:W0:Y:S01]  /*0950*/  MUFU.EX2 R12, R12 ;  /* 0x0000000c000c7308 */ /* 0x000e220000000800 */
[----:B-1----:R-:W-:-:S04]  /*0960*/  FFMA R3, R3, R13, R6 ;  /* 0x0000000d03037223 */ /* 0x002fc80000000006 */
[----:B--2---:R-:W-:-:S04]  /*0970*/  FFMA R3, R8, R10, R3 ;  /* 0x0000000a08037223 */ /* 0x004fc80000000003 */
[----:B0-----:R-:W-:-:S07]  /*0980*/  FFMA R5, R2, R12, R3 ;  /* 0x0000000c02057223 */ /* 0x001fce0000000003 */
.L_x_3:
[----:B------:R-:W-:Y:S05]  /*0990*/  BRA.U !UP1, `(.L_x_0) ;  /* 0x0000000109a47547 */ /* 0x000fea000b800000 */
[----:B------:R-:W-:Y:S02]  /*09a0*/  UISETP.NE.AND UP0, UPT, UR5, 0x1, UPT ;  /* 0x000000010500788c */ /* 0x000fe4000bf05270 */
[----:B------:R-:W-:-:S04]  /*09b0*/  ULOP3.LUT UR4, UR6, 0x1, URZ, 0xc0, !UPT ;  /* 0x0000000106047892 */ /* 0x000fc8000f8ec0ff */
[----:B------:R-:W-:-:S03]  /*09c0*/  UISETP.NE.U32.AND UP1, UPT, UR4, 0x1, UPT ;  /* 0x000000010400788c */ /* 0x000fc6000bf25070 */
[----:B------:R-:W-:Y:S08]  /*09d0*/  BRA.U !UP0, `(.L_x_4) ;  /* 0x00000001085c7547 */ /* 0x000ff0000b800000 */
[----:B------:R-:W1:Y:S02]  /*09e0*/  LDC.64 R2, c[0x0][0x380] ;  /* 0x0000e000ff027b82 */ /* 0x000e640000000a00 */
[----:B-1----:R-:W-:-:S05]  /*09f0*/  IMAD.WIDE.U32 R2, R0, 0x4, R2 ;  /* 0x0000000400027825 */ /* 0x002fca00078e0002 */
[----:B0-----:R-:W2:Y:S04]  /*0a00*/  LDG.E R6, desc[UR10][R2.64] ;  /* 0x0000000a02067981 */ /* 0x001ea8000c1e1900 */
[----:B------:R-:W3:Y:S01]  /*0a10*/  LDG.E R10, desc[UR10][R2.64+0x4] ;  /* 0x0000040a020a7981 */ /* 0x000ee2000c1e1900 */
[----:B------:R-:W-:Y:S01]  /*0a20*/  HFMA2 R7, -RZ, RZ, 0.96630859375, -0.0022525787353515625 ;  /* 0x3bbb989dff077431 */ /* 0x000fe200000001ff */
[----:B------:R-:W-:Y:S02]  /*0a30*/  MOV R9, 0x437c0000 ;  /* 0x437c000000097802 */ /* 0x000fe40000000f00 */
[----:B------:R-:W-:Y:S02]  /*0a40*/  IADD3 R0, PT, PT, R0, 0x2, RZ ;  /* 0x0000000200007810 */ /* 0x000fe40007ffe0ff */
[----:B--2---:R-:W-:-:S04]  /*0a50*/  FFMA.SAT R8, R6, R7, 0.5 ;  /* 0x3f00000006087423 */ /* 0x004fc80000002007 */
[----:B------:R-:W-:Y:S01]  /*0a60*/  FFMA.RM R8, R8, R9, 12582913 ;  /* 0x4b40000108087423 */ /* 0x000fe20000004009 */
[----:B---3--:R-:W-:-:S03]  /*0a70*/  FFMA.SAT R12, R10, R7, 0.5 ;  /* 0x3f0000000a0c7423 */ /* 0x008fc60000002007 */
[----:B------:R-:W-:Y:S01]  /*0a80*/  FADD R7, R8, -12583039 ;  /* 0xcb40007f08077421 */ /* 0x000fe20000000000 */
[----:B------:R-:W-:Y:S01]  /*0a90*/  FFMA.RM R12, R12, R9, 12582913 ;  /* 0x4b4000010c0c7423 */ /* 0x000fe20000004009 */
[----:B------:R-:W-:Y:S02]  /*0aa0*/  SHF.L.U32 R8, R8, 0x17, RZ ;  /* 0x0000001708087819 */ /* 0x000fe400000006ff */
[----:B------:R-:W-:Y:S01]  /*0ab0*/  FFMA R7, R6, 1.4426950216293334961, -R7 ;  /* 0x3fb8aa3b06077823 */ /* 0x000fe20000000807 */
[C---:B------:R-:W-:Y:S01]  /*0ac0*/  FADD R9, R12.reuse, -12583039 ;  /* 0xcb40007f0c097421 */ /* 0x040fe20000000000 */
[----:B------:R-:W-:Y:S02]  /*0ad0*/  SHF.L.U32 R12, R12, 0x17, RZ ;  /* 0x000000170c0c7819 */ /* 0x000fe400000006ff */
[----:B------:R-:W-:Y:S01]  /*0ae0*/  FFMA R7, R6, 1.925963033500011079e-08, R7 ;  /* 0x32a5706006077823 */ /* 0x000fe20000000007 */
[----:B------:R-:W-:-:S04]  /*0af0*/  FFMA R9, R10, 1.4426950216293334961, -R9 ;  /* 0x3fb8aa3b0a097823 */ /* 0x000fc80000000809 */
[----:B------:R-:W-:Y:S01]  /*0b00*/  FFMA R9, R10, 1.925963033500011079e-08, R9 ;  /* 0x32a570600a097823 */ /* 0x000fe20000000009 */
[----:B------:R-:W0:Y:S08]  /*0b10*/  MUFU.EX2 R7, R7 ;  /* 0x0000000700077308 */ /* 0x000e300000000800 */
[----:B------:R-:W1:Y:S01]  /*0b20*/  MUFU.EX2 R9, R9 ;  /* 0x0000000900097308 */ /* 0x000e620000000800 */
[----:B0-----:R-:W-:-:S04]  /*0b30*/  FFMA R5, R8, R7, R5 ;  /* 0x0000000708057223 */ /* 0x001fc80000000005 */
[----:B-1----:R-:W-:-:S07]  /*0b40*/  FFMA R5, R12, R9, R5 ;  /* 0x000000090c057223 */ /* 0x002fce0000000005 */
.L_x_4:
[----:B------:R-:W-:Y:S05]  /*0b50*/  BRA.U UP1, `(.L_x_0) ;  /* 0x0000000101347547 */ /* 0x000fea000b800000 */
[----:B------:R-:W1:Y:S02]  /*0b60*/  LDC.64 R2, c[0x0][0x380] ;  /* 0x0000e000ff027b82 */ /* 0x000e640000000a00 */
[----:B-1----:R-:W-:-:S06]  /*0b70*/  IMAD.WIDE.U32 R2, R0, 0x4, R2 ;  /* 0x0000000400027825 */ /* 0x002fcc00078e0002 */
[----:B0-----:R-:W2:Y:S01]  /*0b80*/  LDG.E R2, desc[UR10][R2.64] ;  /* 0x0000000a02027981 */ /* 0x001ea2000c1e1900 */
[----:B------:R-:W-:Y:S01]  /*0b90*/  HFMA2 R7, -RZ, RZ, 0.96630859375, -0.0022525787353515625 ;  /* 0x3bbb989dff077431 */ /* 0x000fe200000001ff */
[----:B------:R-:W-:-:S04]  /*0ba0*/  MOV R9, 0x437c0000 ;  /* 0x437c000000097802 */ /* 0x000fc80000000f00 */
[----:B--2---:R-:W-:-:S04]  /*0bb0*/  FFMA.SAT R0, R2, R7, 0.5 ;  /* 0x3f00000002007423 */ /* 0x004fc80000002007 */
[----:B------:R-:W-:-:S04]  /*0bc0*/  FFMA.RM R0, R0, R9, 12582913 ;  /* 0x4b40000100007423 */ /* 0x000fc80000004009 */
[C---:B------:R-:W-:Y:S01]  /*0bd0*/  FADD R7, R0.reuse, -12583039 ;  /* 0xcb40007f00077421 */ /* 0x040fe20000000000 */
[----:B------:R-:W-:-:S03]  /*0be0*/  SHF.L.U32 R0, R0, 0x17, RZ ;  /* 0x0000001700007819 */ /* 0x000fc600000006ff */
[----:B------:R-:W-:-:S04]  /*0bf0*/  FFMA R7, R2, 1.4426950216293334961, -R7 ;  /* 0x3fb8aa3b02077823 */ /* 0x000fc80000000807 */
[----:B------:R-:W-:-:S06]  /*0c00*/  FFMA R7, R2, 1.925963033500011079e-08, R7 ;  /* 0x32a5706002077823 */ /* 0x000fcc0000000007 */
[----:B------:R-:W0:Y:S02]  /*0c10*/  MUFU.EX2 R7, R7 ;  /* 0x0000000700077308 */ /* 0x000e240000000800 */
[----:B0-----:R-:W-:-:S07]  /*0c20*/  FFMA R5, R0, R7, R5 ;  /* 0x0000000700057223 */ /* 0x001fce0000000005 */
.L_x_0:
[----:B------:R-:W1:Y:S02]  /*0c30*/  LDC.64 R2, c[0x0][0x380] ;  /* 0x0000e000ff027b82 */ /* 0x000e640000000a00 */
[----:B-1----:R-:W-:-:S06]  /*0c40*/  IMAD.WIDE R2, R4, 0x4, R2 ;  /* 0x0000000404027825 */ /* 0x002fcc00078e0202 */
[----:B0-----:R0:W2:Y:S01]  /*0c50*/  LDG.E R2, desc[UR10][R2.64] ;  /* 0x0000000a02027981 */ /* 0x0010a2000c1e1900 */
[----:B------:R-:W-:Y:S01]  /*0c60*/  MOV R7, 0x3bbb989d ;  /* 0x3bbb989d00077802 */ /* 0x000fe20000000f00 */
[----:B------:R-:W0:Y:S01]  /*0c70*/  MUFU.RCP R6, R5 ;  /* 0x0000000500067308 */ /* 0x000e220000001000 */
[----:B------:R-:W-:Y:S01]  /*0c80*/  MOV R9, 0x437c0000 ;  /* 0x437c000000097802 */ /* 0x000fe20000000f00 */
[----:B------:R-:W-:Y:S01]  /*0c90*/  BSSY.RECONVERGENT B0, `(.L_x_5) ;  /* 0x0000014000007945 */ /* 0x000fe20003800200 */
[----:B0-----:R-:W-:-:S04]  /*0ca0*/  FFMA R3, R6, -R5, 1 ;  /* 0x3f80000006037423 */ /* 0x001fc80000000805 */
[----:B------:R-:W-:Y:S01]  /*0cb0*/  FFMA R3, R6, R3, R6 ;  /* 0x0000000306037223 */ /* 0x000fe20000000006 */
[----:B--2---:R-:W-:-:S04]  /*0cc0*/  FFMA.SAT R0, R2, R7, 0.5 ;  /* 0x3f00000002007423 */ /* 0x004fc80000002007 */
[----:B------:R-:W-:-:S04]  /*0cd0*/  FFMA.RM R0, R0, R9, 12582913 ;  /* 0x4b40000100007423 */ /* 0x000fc80000004009 */
[C---:B------:R-:W-:Y:S01]  /*0ce0*/  FADD R7, R0.reuse, -12583039 ;  /* 0xcb40007f00077421 */ /* 0x040fe20000000000 */
[----:B------:R-:W-:-:S03]  /*0cf0*/  SHF.L.U32 R0, R0, 0x17, RZ ;  /* 0x0000001700007819 */ /* 0x000fc600000006ff */
[----:B------:R-:W-:-:S04]  /*0d00*/  FFMA R7, R2, 1.4426950216293334961, -R7 ;  /* 0x3fb8aa3b02077823 */ /* 0x000fc80000000807 */
[----:B------:R-:W-:-:S06]  /*0d10*/  FFMA R7, R2, 1.925963033500011079e-08, R7 ;  /* 0x32a5706002077823 */ /* 0x000fcc0000000007 */
[----:B------:R-:W0:Y:S02]  /*0d20*/  MUFU.EX2 R7, R7 ;  /* 0x0000000700077308 */ /* 0x000e240000000800 */
[----:B0-----:R-:W-:-:S06]  /*0d30*/  FMUL R0, R0, R7 ;  /* 0x0000000700007220 */ /* 0x001fcc0000400000 */
[----:B------:R-:W0:Y:S01]  /*0d40*/  FCHK P0, R0, R5 ;  /* 0x0000000500007302 */ /* 0x000e220000000000 */
[----:B------:R-:W-:-:S04]  /*0d50*/  FFMA R2, R0, R3, RZ ;  /* 0x0000000300027223 */ /* 0x000fc800000000ff */
[----:B------:R-:W-:-:S04]  /*0d60*/  FFMA R6, R2, -R5, R0 ;  /* 0x8000000502067223 */ /* 0x000fc80000000000 */
[----:B------:R-:W-:Y:S01]  /*0d70*/  FFMA R9, R3, R6, R2 ;  /* 0x0000000603097223 */ /* 0x000fe20000000002 */
[----:B0-----:R-:W-:Y:S06]  /*0d80*/  @!P0 BRA `(.L_x_6) ;  /* 0x0000000000108947 */ /* 0x001fec0003800000 */
[----:B------:R-:W-:Y:S02]  /*0d90*/  MOV R3, R5 ;  /* 0x0000000500037202 */ /* 0x000fe40000000f00 */
[----:B------:R-:W-:-:S07]  /*0da0*/  MOV R2, 0xdc0 ;  /* 0x00000dc000027802 */ /* 0x000fce0000000f00 */
[----:B------:R-:W-:Y:S05]  /*0db0*/  CALL.REL.NOINC `($__internal_0_$__cuda_sm3x_div_rn_noftz_f32_slowpath) ;  /* 0x0000000000187944 */ /* 0x000fea0003c00000 */
[----:B------:R-:W-:-:S07]  /*0dc0*/  MOV R9, R0 ;  /* 0x0000000000097202 */ /* 0x000fce0000000f00 */
.L_x_6:
[----:B------:R-:W-:Y:S05]  /*0dd0*/  BSYNC.RECONVERGENT B0 ;  /* 0x0000000000007941 */ /* 0x000fea0003800200 */
.L_x_5:
[----:B------:R-:W0:Y:S02]  /*0de0*/  LDC.64 R2, c[0x0][0x388] ;  /* 0x0000e200ff027b82 */ /* 0x000e240000000a00 */
[----:B0-----:R-:W-:-:S05]  /*0df0*/  IMAD.WIDE R4, R4, 0x4, R2 ;  /* 0x0000000404047825 */ /* 0x001fca00078e0202 */
[----:B------:R-:W-:Y:S01]  /*0e00*/  STG.E desc[UR10][R4.64], R9 ;  /* 0x0000000904007986 */ /* 0x000fe2000c10190a */
[----:B------:R-:W-:Y:S05]  /*0e10*/  EXIT ;  /* 0x000000000000794d */ /* 0x000fea0003800000 */
        .weak           $__internal_0_$__cuda_sm3x_div_rn_noftz_f32_slowpath
        .type           $__internal_0_$__cuda_sm3x_div_rn_noftz_f32_slowpath,@function
        .size           $__internal_0_$__cuda_sm3x_div_rn_noftz_f32_slowpath,(.L_x_37 - $__internal_0_$__cuda_sm3x_div_rn_noftz_f32_slowpath)
$__internal_0_$__cuda_sm3x_div_rn_noftz_f32_slowpath:
[----:B------:R-:W-:Y:S01]  /*0e20*/  SHF.R.U32.HI R6, RZ, 0x17, R3 ;  /* 0x00000017ff067819 */ /* 0x000fe20000011603 */
[----:B------:R-:W-:Y:S01]  /*0e30*/  BSSY.RECONVERGENT B1, `(.L_x_7) ;  /* 0x0000063000017945 */ /* 0x000fe20003800200 */
[----:B------:R-:W-:Y:S02]  /*0e40*/  SHF.R.U32.HI R5, RZ, 0x17, R0 ;  /* 0x00000017ff057819 */ /* 0x000fe40000011600 */
[----:B------:R-:W-:Y:S02]  /*0e50*/  LOP3.LUT R10, R6, 0xff, RZ, 0xc0, !PT ;  /* 0x000000ff060a7812 */ /* 0x000fe400078ec0ff */
[----:B------:R-:W-:Y:S02]  /*0e60*/  LOP3.LUT R5, R5, 0xff, RZ, 0xc0, !PT ;  /* 0x000000ff05057812 */ /* 0x000fe400078ec0ff */
[----:B------:R-:W-:Y:S02]  /*0e70*/  IADD3 R9, PT, PT, R10, -0x1, RZ ;  /* 0xffffffff0a097810 */ /* 0x000fe40007ffe0ff */
[----:B------:R-:W-:-:S02]  /*0e80*/  IADD3 R8, PT, PT, R5, -0x1, RZ ;  /* 0xffffffff05087810 */ /* 0x000fc40007ffe0ff */
[----:B------:R-:W-:Y:S02]  /*0e90*/  ISETP.GT.U32.AND P0, PT, R9, 0xfd, PT ;  /* 0x000000fd0900780c */ /* 0x000fe40003f04070 */
[----:B------:R-:W-:Y:S02]  /*0ea0*/  MOV R6, R0 ;  /* 0x0000000000067202 */ /* 0x000fe40000000f00 */
[----:B------:R-:W-:-:S13]  /*0eb0*/  ISETP.GT.U32.OR P0, PT, R8, 0xfd, P0 ;  /* 0x000000fd0800780c */ /* 0x000fda0000704470 */
[----:B------:R-:W-:Y:S01]  /*0ec0*/  @!P0 MOV R7, RZ ;  /* 0x000000ff00078202 */ /* 0x000fe20000000f00 */
[----:B------:R-:W-:Y:S06]  /*0ed0*/  @!P0 BRA `(.L_x_8) ;  /* 0x00000000005c8947 */ /* 0x000fec0003800000 */
[----:B------:R-:W-:Y:S02]  /*0ee0*/  FSETP.GTU.FTZ.AND P1, PT, |R3|, +INF , PT ;  /* 0x7f8000000300780b */ /* 0x000fe40003f3c200 */
[----:B------:R-:W-:-:S04]  /*0ef0*/  FSETP.GTU.FTZ.AND P0, PT, |R0|, +INF , PT ;  /* 0x7f8000000000780b */ /* 0x000fc80003f1c200 */
[----:B------:R-:W-:-:S13]  /*0f00*/  PLOP3.LUT P0, PT, P0, P1, PT, 0xf8, 0x8f ;  /* 0x00000000008f781c */ /* 0x000fda0000703f70 */
[----:B------:R-:W-:Y:S05]  /*0f10*/  @P0 BRA `(.L_x_9) ;  /* 0x00000004004c0947 */ /* 0x000fea0003800000 */
[----:B------:R-:W-:-:S13]  /*0f20*/  LOP3.LUT P0, RZ, R3, 0x7fffffff, R6, 0xc8, !PT ;  /* 0x7fffffff03ff7812 */ /* 0x000fda000780c806 */
[----:B------:R-:W-:Y:S05]  /*0f30*/  @!P0 BRA `(.L_x_10) ;  /* 0x00000004003c8947 */ /* 0x000fea0003800000 */
[C---:B------:R-:W-:Y:S02]  /*0f40*/  FSETP.NEU.FTZ.AND P2, PT, |R0|.reuse, +INF , PT ;  /* 0x7f8000000000780b */ /* 0x040fe40003f5d200 */
[----:B------:R-:W-:Y:S02]  /*0f50*/  FSETP.NEU.FTZ.AND P1, PT, |R3|, +INF , PT ;  /* 0x7f8000000300780b */ /* 0x000fe40003f3d200 */
[----:B------:R-:W-:-:S11]  /*0f60*/  FSETP.NEU.FTZ.AND P0, PT, |R0|, +INF , PT ;  /* 0x7f8000000000780b */ /* 0x000fd60003f1d200 */
[----:B------:R-:W-:Y:S05]  /*0f70*/  @!P1 BRA !P2, `(.L_x_10) ;  /* 0x00000004002c9947 */ /* 0x000fea0005000000 */
[----:B------:R-:W-:-:S04]  /*0f80*/  LOP3.LUT P2, RZ, R6, 0x7fffffff, RZ, 0xc0, !PT ;  /* 0x7fffffff06ff7812 */ /* 0x000fc8000784c0ff */
[----:B------:R-:W-:-:S13]  /*0f90*/  PLOP3.LUT P1, PT, P1, P2, PT, 0x2f, 0xf2 ;  /* 0x0000000000f2781c */ /* 0x000fda0000f24577 */
[----:B------:R-:W-:Y:S05]  /*0fa0*/  @P1 BRA `(.L_x_11) ;  /* 0x0000000400181947 */ /* 0x000fea0003800000 */
[----:B------:R-:W-:-:S04]  /*0fb0*/  LOP3.LUT P1, RZ, R3, 0x7fffffff, RZ, 0xc0, !PT ;  /* 0x7fffffff03ff7812 */ /* 0x000fc8000782c0ff */
[----:B------:R-:W-:-:S13]  /*0fc0*/  PLOP3.LUT P0, PT, P0, P1, PT, 0x2f, 0xf2 ;  /* 0x0000000000f2781c */ /* 0x000fda0000702577 */
[----:B------:R-:W-:Y:S05]  /*0fd0*/  @P0 BRA `(.L_x_12) ;  /* 0x0000000400000947 */ /* 0x000fea0003800000 */
[----:B------:R-:W-:Y:S02]  /*0fe0*/  ISETP.GE.AND P0, PT, R8, RZ, PT ;  /* 0x000000ff0800720c */ /* 0x000fe40003f06270 */
[----:B------:R-:W-:-:S11]  /*0ff0*/  ISETP.GE.AND P1, PT, R9, RZ, PT ;  /* 0x000000ff0900720c */ /* 0x000fd60003f26270 */
[----:B------:R-:W-:Y:S01]  /*1000*/  @P0 MOV R7, RZ ;  /* 0x000000ff00070202 */ /* 0x000fe20000000f00 */
[----:B------:R-:W-:Y:S01]  /*1010*/  @!P0 FFMA R6, R0, 1.84467440737095516160e+19, RZ ;  /* 0x5f80000000068823 */ /* 0x000fe200000000ff */
[----:B------:R-:W-:Y:S01]  /*1020*/  @!P0 MOV R7, 0xffffffc0 ;  /* 0xffffffc000078802 */ /* 0x000fe20000000f00 */
[----:B------:R-:W-:-:S03]  /*1030*/  @!P1 FFMA R3, R3, 1.84467440737095516160e+19, RZ ;  /* 0x5f80000003039823 */ /* 0x000fc600000000ff */
[----:B------:R-:W-:-:S07]  /*1040*/  @!P1 IADD3 R7, PT, PT, R7, 0x40, RZ ;  /* 0x0000004007079810 */ /* 0x000fce0007ffe0ff */
.L_x_8:
[----:B------:R-:W-:Y:S01]  /*1050*/  LEA R0, R10, 0xc0800000, 0x17 ;  /* 0xc08000000a007811 */ /* 0x000fe200078eb8ff */
[----:B------:R-:W-:Y:S01]  /*1060*/  BSSY.RECONVERGENT B2, `(.L_x_13) ;  /* 0x0000036000027945 */ /* 0x000fe20003800200 */
[----:B------:R-:W-:Y:S02]  /*1070*/  IADD3 R5, PT, PT, R5, -0x7f, RZ ;  /* 0xffffff8105057810 */ /* 0x000fe40007ffe0ff */
[----:B------:R-:W-:-:S03]  /*1080*/  IADD3 R3, PT, PT, -R0, R3, RZ ;  /* 0x0000000300037210 */ /* 0x000fc60007ffe1ff */
[----:B------:R-:W-:Y:S01]  /*1090*/  IMAD R0, R5, -0x800000, R6 ;  /* 0xff80000005007824 */ /* 0x000fe200078e0206 */
[----:B------:R-:W0:Y:S01]  /*10a0*/  MUFU.RCP R8, R3 ;  /* 0x0000000300087308 */ /* 0x000e220000001000 */
[----:B------:R-:W-:-:S04]  /*10b0*/  FADD.FTZ R9, -R3, -RZ ;  /* 0x800000ff03097221 */ /* 0x000fc80000010100 */
[----:B0-----:R-:W-:-:S04]  /*10c0*/  FFMA R11, R8, R9, 1 ;  /* 0x3f800000080b7423 */ /* 0x001fc80000000009 */
[----:B------:R-:W-:-:S04]  /*10d0*/  FFMA R13, R8, R11, R8 ;  /* 0x0000000b080d7223 */ /* 0x000fc80000000008 */
[----:B------:R-:W-:-:S04]  /*10e0*/  FFMA R6, R0, R13, RZ ;  /* 0x0000000d00067223 */ /* 0x000fc800000000ff */
[----:B------:R-:W-:-:S04]  /*10f0*/  FFMA R11, R9, R6, R0 ;  /* 0x00000006090b7223 */ /* 0x000fc80000000000 */
[----:B------:R-:W-:Y:S01]  /*1100*/  FFMA R8, R13, R11, R6 ;  /* 0x0000000b0d087223 */ /* 0x000fe20000000006 */
[----:B------:R-:W-:-:S03]  /*1110*/  IADD3 R6, PT, PT, R5, 0x7f, -R10 ;  /* 0x0000007f05067810 */ /* 0x000fc60007ffe80a */
[----:B------:R-:W-:Y:S01]  /*1120*/  FFMA R9, R9, R8, R0 ;  /* 0x0000000809097223 */ /* 0x000fe20000000000 */
[----:B------:R-:W-:-:S03]  /*1130*/  IADD3 R6, PT, PT, R6, R7, RZ ;  /* 0x0000000706067210 */ /* 0x000fc60007ffe0ff */
[----:B------:R-:W-:-:S05]  /*1140*/  FFMA R0, R13, R9, R8 ;  /* 0x000000090d007223 */ /* 0x000fca0000000008 */
[----:B------:R-:W-:-:S04]  /*1150*/  SHF.R.U32.HI R3, RZ, 0x17, R0 ;  /* 0x00000017ff037819 */ /* 0x000fc80000011600 */
[----:B------:R-:W-:-:S04]  /*1160*/  LOP3.LUT R3, R3, 0xff, RZ, 0xc0, !PT ;  /* 0x000000ff03037812 */ /* 0x000fc800078ec0ff */
[----:B------:R-:W-:-:S04]  /*1170*/  IADD3 R7, PT, PT, R3, R6, RZ ;  /* 0x0000000603077210 */ /* 0x000fc80007ffe0ff */
[----:B------:R-:W-:-:S04]  /*1180*/  IADD3 R3, PT, PT, R7, -0x1, RZ ;  /* 0xffffffff07037810 */ /* 0x000fc80007ffe0ff */
[----:B------:R-:W-:-:S13]  /*1190*/  ISETP.GE.U32.AND P0, PT, R3, 0xfe, PT ;  /* 0x000000fe0300780c */ /* 0x000fda0003f06070 */
[----:B------:R-:W-:Y:S05]  /*11a0*/  @!P0 BRA `(.L_x_14) ;  /* 0x0000000000808947 */ /* 0x000fea0003800000 */
[----:B------:R-:W-:-:S13]  /*11b0*/  ISETP.GT.AND P0, PT, R7, 0xfe, PT ;  /* 0x000000fe0700780c */ /* 0x000fda0003f04270 */
[----:B------:R-:W-:Y:S05]  /*11c0*/  @P0 BRA `(.L_x_15) ;  /* 0x00000000006c0947 */ /* 0x000fea0003800000 */
[----:B------:R-:W-:-:S13]  /*11d0*/  ISETP.GE.AND P0, PT, R7, 0x1, PT ;  /* 0x000000010700780c */ /* 0x000fda0003f06270 */
[----:B------:R-:W-:Y:S05]  /*11e0*/  @P0 BRA `(.L_x_16) ;  /* 0x0000000000740947 */ /* 0x000fea0003800000 */
[----:B------:R-:W-:Y:S02]  /*11f0*/  ISETP.GE.AND P0, PT, R7, -0x18, PT ;  /* 0xffffffe80700780c */ /* 0x000fe40003f06270 */
[----:B------:R-:W-:-:S11]  /*1200*/  LOP3.LUT R0, R0, 0x80000000, RZ, 0xc0, !PT ;  /* 0x8000000000007812 */ /* 0x000fd600078ec0ff */
[----:B------:R-:W-:Y:S05]  /*1210*/  @!P0 BRA `(.L_x_16) ;  /* 0x0000000000688947 */ /* 0x000fea0003800000 */
[CCC-:B------:R-:W-:Y:S01]  /*1220*/  FFMA.RZ R3, R13.reuse, R9.reuse, R8.reuse ;  /* 0x000000090d037223 */ /* 0x1c0fe2000000c008 */
[-CC-:B------:R-:W-:Y:S01]  /*1230*/  FFMA.RM R6, R13, R9.reuse, R8.reuse ;  /* 0x000000090d067223 */ /* 0x180fe20000004008 */
[C---:B------:R-:W-:Y:S02]  /*1240*/  ISETP.NE.AND P2, PT, R7.reuse, RZ, PT ;  /* 0x000000ff0700720c */ /* 0x040fe40003f45270 */
[----:B------:R-:W-:Y:S02]  /*1250*/  ISETP.NE.AND P1, PT, R7, RZ, PT ;  /* 0x000000ff0700720c */ /* 0x000fe40003f25270 */
[----:B------:R-:W-:Y:S01]  /*1260*/  LOP3.LUT R5, R3, 0x7fffff, RZ, 0xc0, !PT ;  /* 0x007fffff03057812 */ /* 0x000fe200078ec0ff */
[----:B------:R-:W-:Y:S01]  /*1270*/  FFMA.RP R3, R13, R9, R8 ;  /* 0x000000090d037223 */ /* 0x000fe20000008008 */
[----:B------:R-:W-:Y:S02]  /*1280*/  IADD3 R8, PT, PT, R7, 0x20, RZ ;  /* 0x0000002007087810 */ /* 0x000fe40007ffe0ff */
[----:B------:R-:W-:-:S02]  /*1290*/  LOP3.LUT R5, R5, 0x800000, RZ, 0xfc, !PT ;  /* 0x0080000005057812 */ /* 0x000fc400078efcff */
[----:B------:R-:W-:Y:S02]  /*12a0*/  IADD3 R7, PT, PT, -R7, RZ, RZ ;  /* 0x000000ff07077210 */ /* 0x000fe40007ffe1ff */
[----:B------:R-:W-:Y:S02]  /*12b0*/  SHF.L.U32 R8, R5, R8, RZ ;  /* 0x0000000805087219 */ /* 0x000fe400000006ff */
[----:B------:R-:W-:Y:S02]  /*12c0*/  FSETP.NEU.FTZ.AND P0, PT, R3, R6, PT ;  /* 0x000000060300720b */ /* 0x000fe40003f1d000 */
[----:B------:R-:W-:Y:S02]  /*12d0*/  SEL R6, R7, RZ, P2 ;  /* 0x000000ff07067207 */ /* 0x000fe40001000000 */
[----:B------:R-:W-:Y:S02]  /*12e0*/  ISETP.NE.AND P1, PT, R8, RZ, P1 ;  /* 0x000000ff0800720c */ /* 0x000fe40000f25270 */
[----:B------:R-:W-:-:S02]  /*12f0*/  SHF.R.U32.HI R6, RZ, R6, R5 ;  /* 0x00000006ff067219 */ /* 0x000fc40000011605 */
[----:B------:R-:W-:Y:S02]  /*1300*/  PLOP3.LUT P0, PT, P0, P1, PT, 0xf8, 0x8f ;  /* 0x00000000008f781c */ /* 0x000fe40000703f70 */
[----:B------:R-:W-:Y:S02]  /*1310*/  SHF.R.U32.HI R8, RZ, 0x1, R6 ;  /* 0x00000001ff087819 */ /* 0x000fe40000011606 */
[----:B------:R-:W-:-:S04]  /*1320*/  SEL R3, RZ, 0x1, !P0 ;  /* 0x00000001ff037807 */ /* 0x000fc80004000000 */
[----:B------:R-:W-:-:S04]  /*1330*/  LOP3.LUT R3, R3, 0x1, R8, 0xf8, !PT ;  /* 0x0000000103037812 */ /* 0x000fc800078ef808 */
[----:B------:R-:W-:-:S04]  /*1340*/  LOP3.LUT R3, R3, R6, RZ, 0xc0, !PT ;  /* 0x0000000603037212 */ /* 0x000fc800078ec0ff */
[----:B------:R-:W-:-:S04]  /*1350*/  IADD3 R3, PT, PT, R8, R3, RZ ;  /* 0x0000000308037210 */ /* 0x000fc80007ffe0ff */
[----:B------:R-:W-:Y:S01]  /*1360*/  LOP3.LUT R0, R3, R0, RZ, 0xfc, !PT ;  /* 0x0000000003007212 */ /* 0x000fe200078efcff */
[----:B------:R-:W-:Y:S06]  /*1370*/  BRA `(.L_x_16) ;  /* 0x0000000000107947 */ /* 0x000fec0003800000 */
.L_x_15:
[----:B------:R-:W-:-:S04]  /*1380*/  LOP3.LUT R0, R0, 0x80000000, RZ, 0xc0, !PT ;  /* 0x8000000000007812 */ /* 0x000fc800078ec0ff */
[----:B------:R-:W-:Y:S01]  /*1390*/  LOP3.LUT R0, R0, 0x7f800000, RZ, 0xfc, !PT ;  /* 0x7f80000000007812 */ /* 0x000fe200078efcff */
[----:B------:R-:W-:Y:S06]  /*13a0*/  BRA `(.L_x_16) ;  /* 0x0000000000047947 */ /* 0x000fec0003800000 */
.L_x_14:
[----:B------:R-:W-:-:S07]  /*13b0*/  LEA R0, R6, R0, 0x17 ;  /* 0x0000000006007211 */ /* 0x000fce00078eb8ff */
.L_x_16:
[----:B------:R-:W-:Y:S05]  /*13c0*/  BSYNC.RECONVERGENT B2 ;  /* 0x0000000000027941 */ /* 0x000fea0003800200 */
.L_x_13:
[----:B------:R-:W-:Y:S05]  /*13d0*/  BRA `(.L_x_17) ;  /* 0x0000000000207947 */ /* 0x000fea0003800000 */
.L_x_12:
[----:B------:R-:W-:-:S04]  /*13e0*/  LOP3.LUT R0, R3, 0x80000000, R6, 0x48, !PT ;  /* 0x8000000003007812 */ /* 0x000fc800078e4806 */
[----:B------:R-:W-:Y:S01]  /*13f0*/  LOP3.LUT R0, R0, 0x7f800000, RZ, 0xfc, !PT ;  /* 0x7f80000000007812 */ /* 0x000fe200078efcff */
[----:B------:R-:W-:Y:S06]  /*1400*/  BRA `(.L_x_17) ;  /* 0x0000000000147947 */ /* 0x000fec0003800000 */
.L_x_11:
[----:B------:R-:W-:Y:S01]  /*1410*/  LOP3.LUT R0, R3, 0x80000000, R6, 0x48, !PT ;  /* 0x8000000003007812 */ /* 0x000fe200078e4806 */
[----:B------:R-:W-:Y:S06]  /*1420*/  BRA `(.L_x_17) ;  /* 0x00000000000c7947 */ /* 0x000fec0003800000 */
.L_x_10:
[----:B------:R-:W0:Y:S01]  /*1430*/  MUFU.RSQ R0, -QNAN ;  /* 0xffc0000000007908 */ /* 0x000e220000001400 */
[----:B------:R-:W-:Y:S05]  /*1440*/  BRA `(.L_x_17) ;  /* 0x0000000000047947 */ /* 0x000fea0003800000 */
.L_x_9:
[----:B------:R-:W-:-:S07]  /*1450*/  FADD.FTZ R0, R0, R3 ;  /* 0x0000000300007221 */ /* 0x000fce0000010000 */
.L_x_17:
[----:B------:R-:W-:Y:S05]  /*1460*/  BSYNC.RECONVERGENT B1 ;  /* 0x0000000000017941 */ /* 0x000fea0003800200 */
.L_x_7:
[----:B------:R-:W-:-:S04]  /*1470*/  HFMA2 R3, -RZ, RZ, 0, 0 ;  /* 0x00000000ff037431 */ /* 0x000fc800000001ff */
[----:B0-----:R-:W-:Y:S05]  /*1480*/  RET.REL.NODEC R2 `(_Z13softmaxKernelPfS_i) ;  /* 0xffffffe802dc7950 */ /* 0x001fea0003c3ffff */
.L_x_18:
[----:B------:R-:W-:-:S00]  /*1490*/  BRA `(.L_x_18) ;  /* 0xfffffffc00fc7947 */ /* 0x000fc0000383ffff */
[----:B------:R-:W-:-:S00]  /*14a0*/  NOP ;  /* 0x0000000000007918 */ /* 0x000fc00000000000 */
        /* <DEDUP_REMOVED lines=13> */
.L_x_37:


//--------------------- .text._Z12maxPooling3DPfiiiS_ --------------------------
	.section	.text._Z12maxPooling3DPfiiiS_,"ax",@progbits
	.align	128
        .global         _Z12maxPooling3DPfiiiS_
        .type           _Z12maxPooling3DPfiiiS_,@function
        .size           _Z12maxPooling3DPfiiiS_,(.L_x_39 - _Z12maxPooling3DPfiiiS_)
        .other          _Z12maxPooling3DPfiiiS_,@"STO_CUDA_ENTRY STV_DEFAULT"
_Z12maxPooling3DPfiiiS_:
.text._Z12maxPooling3DPfiiiS_:
[----:B------:R-:W-:Y:S08]  /*0000*/  LDC R1, c[0x0][0x37c] ;  /* 0x0000df00ff017b82 */ /* 0x000ff00000000800 */
[----:B------:R-:W0:Y:S01]  /*0010*/  LDC R3, c[0x0][0x390] ;  /* 0x0000e400ff037b82 */ /* 0x000e220000000800 */
[----:B------:R-:W1:Y:S01]  /*0020*/  S2R R9, SR_TID.Y ;  /* 0x0000000000097919 */ /* 0x000e620000002200 */
[----:B------:R-:W2:Y:S06]  /*0030*/  LDCU UR7, c[0x0][0x38c] ;  /* 0x00007180ff0777ac */ /* 0x000eac0008000800 */
[----:B------:R-:W3:Y:S08]  /*0040*/  LDC R2, c[0x0][0x388] ;  /* 0x0000e200ff027b82 */ /* 0x000ef00000000800 */
[----:B------:R-:W4:Y:S01]  /*0050*/  S2UR UR5, SR_CTAID.X ;  /* 0x00000000000579c3 */ /* 0x000f220000002500 */
[----:B0-----:R-:W-:-:S07]  /*0060*/  IABS R11, R3 ;  /* 0x00000003000b7213 */ /* 0x001fce0000000000 */
[----:B------:R-:W-:Y:S01]  /*0070*/  S2UR UR6, SR_CTAID.Y ;  /* 0x00000000000679c3 */ /* 0x000fe20000002600 */
[----:B------:R-:W0:Y:S07]  /*0080*/  I2F.RP R0, R11 ;  /* 0x0000000b00007306 */ /* 0x000e2e0000209400 */
[----:B------:R-:W5:Y:S01]  /*0090*/  S2UR UR4, SR_CTAID.Z ;  /* 0x00000000000479c3 */ /* 0x000f620000002700 */
[----:B0-----:R-:W0:Y:S02]  /*00a0*/  MUFU.RCP R0, R0 ;  /* 0x0000000000007308 */ /* 0x001e240000001000 */
[----:B0-----:R-:W-:-:S06]  /*00b0*/  VIADD R4, R0, 0xffffffe ;  /* 0x0ffffffe00047836 */ /* 0x001fcc0000000000 */
[----:B------:R0:W2:Y:S02]  /*00c0*/  F2I.FTZ.U32.TRUNC.NTZ R5, R4 ;  /* 0x0000000400057305 */ /* 0x0000a4000021f000 */
[----:B0-----:R-:W-:Y:S02]  /*00d0*/  IMAD.MOV.U32 R4, RZ, RZ, RZ ;  /* 0x000000ffff047224 */ /* 0x001fe400078e00ff */
[----:B--2---:R-:W-:-:S04]  /*00e0*/  IMAD.MOV R6, RZ, RZ, -R5 ;  /* 0x000000ffff067224 */ /* 0x004fc800078e0a05 */
[----:B------:R-:W-:Y:S01]  /*00f0*/  IMAD R7, R6, R11, RZ ;  /* 0x0000000b06077224 */ /* 0x000fe200078e02ff */
[----:B---3--:R-:W-:-:S03]  /*0100*/  IABS R6, R2 ;  /* 0x0000000200067213 */ /* 0x008fc60000000000 */
[----:B------:R-:W-:Y:S01]  /*0110*/  IMAD.HI.U32 R5, R5, R7, R4 ;  /* 0x0000000705057227 */ /* 0x000fe200078e0004 */
[----:B------:R-:W-:Y:S01]  /*0120*/  LOP3.LUT R4, R2, R3, RZ, 0x3c, !PT ;  /* 0x0000000302047212 */ /* 0x000fe200078e3cff */
[----:B------:R-:W4:Y:S03]  /*0130*/  S2R R7, SR_TID.X ;  /* 0x0000000000077919 */ /* 0x000f260000002100 */
[----:B------:R-:W-:Y:S01]  /*0140*/  ISETP.GE.AND P1, PT, R4, RZ, PT ;  /* 0x000000ff0400720c */ /* 0x000fe20003f26270 */
[----:B------:R-:W-:-:S04]  /*0150*/  IMAD.HI.U32 R5, R5, R6, RZ ;  /* 0x0000000605057227 */ /* 0x000fc800078e00ff */
[----:B------:R-:W-:-:S04]  /*0160*/  IMAD.MOV R0, RZ, RZ, -R5 ;  /* 0x000000ffff007224 */ /* 0x000fc800078e0a05 */
[----:B------:R-:W-:-:S05]  /*0170*/  IMAD R0, R11, R0, R6 ;  /* 0x000000000b007224 */ /* 0x000fca00078e0206 */
[----:B------:R-:W-:-:S13]  /*0180*/  ISETP.GT.U32.AND P2, PT, R11, R0, PT ;  /* 0x000000000b00720c */ /* 0x000fda0003f44070 */
[-C--:B------:R-:W-:Y:S01]  /*0190*/  @!P2 IADD3 R0, PT, PT, R0, -R11.reuse, RZ ;  /* 0x8000000b0000a210 */ /* 0x080fe20007ffe0ff */
[----:B------:R-:W-:Y:S01]  /*01a0*/  @!P2 VIADD R5, R5, 0x1 ;  /* 0x000000010505a836 */ /* 0x000fe20000000000 */
[----:B------:R-:W-:Y:S02]  /*01b0*/  ISETP.NE.AND P2, PT, R3, RZ, PT ;  /* 0x000000ff0300720c */ /* 0x000fe40003f45270 */
[----:B------:R-:W-:Y:S02]  /*01c0*/  ISETP.GE.U32.AND P0, PT, R0, R11, PT ;  /* 0x0000000b0000720c */ /* 0x000fe40003f06070 */
[----:B------:R-:W4:Y:S08]  /*01d0*/  LDC R0, c[0x0][0x360] ;  /* 0x0000d800ff007b82 */ /* 0x000f300000000800 */
[----:B------:R-:W1:Y:S03]  /*01e0*/  LDC R6, c[0x0][0x364] ;  /* 0x0000d900ff067b82 */ /* 0x000e660000000800 */
[----:B------:R-:W-:-:S04]  /*01f0*/  @P0 VIADD R5, R5, 0x1 ;  /* 0x0000000105050836 */ /* 0x000fc80000000000 */
[----:B------:R-:W-:Y:S01]  /*0200*/  @!P1 IMAD.MOV R5, RZ, RZ, -R5 ;  /* 0x000000ffff059224 */ /* 0x000fe200078e0a05 */
[----:B------:R-:W-:-:S05]  /*0210*/  @!P2 LOP3.LUT R5, RZ, R3, RZ, 0x33, !PT ;  /* 0x00000003ff05a212 */ /* 0x000fca00078e33ff */
[----:B------:R-:W-:Y:S02]  /*0220*/  IMAD R8, R5, UR7, RZ ;  /* 0x0000000705087c24 */ /* 0x000fe4000f8e02ff */
[----:B----4-:R-:W-:-:S04]  /*0230*/  IMAD R0, R0, UR5, R7 ;  /* 0x0000000500007c24 */ /* 0x010fc8000f8e0207 */
[----:B-----5:R-:W-:Y:S02]  /*0240*/  IMAD R4, R5, UR4, R0 ;  /* 0x0000000405047c24 */ /* 0x020fe4000f8e0200 */
[----:B-1----:R-:W-:-:S04]  /*0250*/  IMAD R6, R6, UR6, R9 ;  /* 0x0000000606067c24 */ /* 0x002fc8000f8e0209 */
[C---:B------:R-:W-:Y:S02]  /*0260*/  IMAD R4, R5.reuse, R4, R6 ;  /* 0x0000000405047224 */ /* 0x040fe400078e0206 */
[----:B------:R-:W-:-:S05]  /*0270*/  IMAD R5, R5, R8, RZ ;  /* 0x0000000805057224 */ /* 0x000fca00078e02ff */
[----:B------:R-:W-:-:S13]  /*0280*/  ISETP.GE.AND P0, PT, R4, R5, PT ;  /* 0x000000050400720c */ /* 0x000fda0003f06270 */
[----:B------:R-:W-:Y:S05]  /*0290*/  @P0 EXIT ;  /* 0x000000000000094d */ /* 0x000fea0003800000 */
[----:B------:R-:W0:Y:S01]  /*02a0*/  LDC.64 R8, c[0x0][0x380] ;  /* 0x0000e000ff087b82 */ /* 0x000e220000000a00 */
[----:B------:R-:W1:Y:S01]  /*02b0*/  LDCU.64 UR8, c[0x0][0x358] ;  /* 0x00006b00ff0877ac */ /* 0x000e620008000a00 */
[----:B------:R-:W-:Y:S02]  /*02c0*/  IMAD R10, R2, UR4, RZ ;  /* 0x00000004020a7c24 */ /* 0x000fe4000f8e02ff */
[-C--:B------:R-:W-:Y:S01]  /*02d0*/  IMAD R5, R6, R3.reuse, RZ ;  /* 0x0000000306057224 */ /* 0x080fe200078e02ff */
[----:B------:R-:W-:Y:S01]  /*02e0*/  ISETP.GE.AND P0, PT, R3, 0x1, PT ;  /* 0x000000010300780c */ /* 0x000fe20003f06270 */
[----:B------:R-:W-:-:S04]  /*02f0*/  IMAD R6, R0, R3, R10 ;  /* 0x0000000300067224 */ /* 0x000fc800078e020a */
[----:B------:R-:W-:-:S04]  /*0300*/  IMAD R7, R6, R2, R5 ;  /* 0x0000000206077224 */ /* 0x000fc800078e0205 */
[----:B0-----:R-:W-:-:S05]  /*0310*/  IMAD.WIDE R8, R7, 0x4, R8 ;  /* 0x0000000407087825 */ /* 0x001fca00078e0208 */
[----:B-1----:R0:W5:Y:S01]  /*0320*/  LDG.E R7, desc[UR8][R8.64] ;  /* 0x0000000808077981 */ /* 0x002162000c1e1900 */
[----:B------:R-:W-:Y:S05]  /*0330*/  @!P0 BRA `(.L_x_19) ;  /* 0x0000000400a48947 */ /* 0x000fea0003800000 */
[----:B------:R-:W1:Y:S01]  /*0340*/  LDCU.64 UR6, c[0x0][0x380] ;  /* 0x00007000ff0677ac */ /* 0x000e620008000a00 */
[C---:B------:R-:W-:Y:S02]  /*0350*/  LOP3.LUT R16, R3.reuse, 0xf, RZ, 0xc0, !PT ;  /* 0x0000000f03107812 */ /* 0x040fe400078ec0ff */
[----:B------:R-:W-:Y:S01]  /*0360*/  LOP3.LUT R17, R3, 0x7, RZ, 0xc0, !PT ;  /* 0x0000000703117812 */ /* 0x000fe200078ec0ff */
[----:B------:R-:W-:Y:S02]  /*0370*/  UMOV UR4, URZ ;  /* 0x000000ff00047c82 */ /* 0x000fe40008000000 */
[----:B0-----:R-:W-:Y:S01]  /*0380*/  VIADD R8, R16, 0xffffffff ;  /* 0xffffffff10087836 */ /* 0x001fe20000000000 */
[----:B------:R-:W-:-:S04]  /*0390*/  IADD3 R9, PT, PT, R17, -0x1, RZ ;  /* 0xffffffff11097810 */ /* 0x000fc80007ffe0ff */
[----:B------:R-:W-:Y:S02]  /*03a0*/  ISETP.GE.U32.AND P0, PT, R8, 0x7, PT ;  /* 0x000000070800780c */ /* 0x000fe40003f06070 */
[----:B------:R-:W-:Y:S02]  /*03b0*/  LOP3.LUT R8, R3, 0x7ffffff0, RZ, 0xc0, !PT ;  /* 0x7ffffff003087812 */ /* 0x000fe400078ec0ff */
[----:B------:R-:W-:Y:S01]  /*03c0*/  ISETP.GE.U32.AND P1, PT, R9, 0x3, PT ;  /* 0x000000030900780c */ /* 0x000fe20003f26070 */
[----:B------:R-:W-:Y:S01]  /*03d0*/  IMAD R9, R10, R2, R5 ;  /* 0x000000020a097224 */ /* 0x000fe200078e0205 */
[----:B------:R-:W-:Y:S01]  /*03e0*/  LOP3.LUT R10, R3, 0x3, RZ, 0xc0, !PT ;  /* 0x00000003030a7812 */ /* 0x000fe200078ec0ff */
[----:B-1----:R-:W-:Y:S01]  /*03f0*/  UIADD3 UR5, UP0, UPT, UR6, 0x20, URZ ;  /* 0x0000002006057890 */ /* 0x002fe2000ff1e0ff */
[----:B------:R-:W-:-:S03]  /*0400*/  IMAD.MOV R11, RZ, RZ, -R8 ;  /* 0x000000ffff0b7224 */ /* 0x000fc600078e0a08 */
[----:B------:R-:W-:-:S12]  /*0410*/  UIADD3.X UR6, UPT, UPT, URZ, UR7, URZ, UP0, !UPT ;  /* 0x00000007ff067290 */ /* 0x000fd800087fe4ff */
.L_x_25:
[----:B------:R-:W0:Y:S01]  /*0420*/  LDC R13, c[0x0][0x390] ;  /* 0x0000e400ff0d7b82 */ /* 0x000e220000000800 */
[----:B------:R-:W1:Y:S01]  /*0430*/  LDCU UR7, c[0x0][0x388] ;  /* 0x00007100ff0777ac */ /* 0x000e620008000800 */
[----:B------:R-:W-:Y:S01]  /*0440*/  IMAD.MOV.U32 R15, RZ, RZ, RZ ;  /* 0x000000ffff0f7224 */ /* 0x000fe200078e00ff */
[----:B0-----:R-:W-:Y:S01]  /*0450*/  ISETP.GE.U32.AND P2, PT, R13, 0x10, PT ;  /* 0x000000100d00780c */ /* 0x001fe20003f46070 */
[----:B------:R-:W-:-:S04]  /*0460*/  IMAD R12, R0, R13, UR4 ;  /* 0x00000004000c7e24 */ /* 0x000fc8000f8e020d */
[----:B-1----:R-:W-:-:S08]  /*0470*/  IMAD R12, R12, UR7, R9 ;  /* 0x000000070c0c7c24 */ /* 0x002fd0000f8e0209 */
[----:B------:R-:W-:Y:S05]  /*0480*/  @!P2 BRA `(.L_x_20) ;  /* 0x00000000008ca947 */ /* 0x000fea0003800000 */
[----:B------:R-:W-:Y:S01]  /*0490*/  VIADD R2, R6, UR4 ;  /* 0x0000000406027c36 */ /* 0x000fe20008000000 */
[----:B------:R-:W-:-:S03]  /*04a0*/  MOV R14, R11 ;  /* 0x0000000b000e7202 */ /* 0x000fc60000000f00 */
[----:B------:R-:W-:-:S07]  /*04b0*/  IMAD R15, R2, UR7, R5 ;  /* 0x00000007020f7c24 */ /* 0x000fce000f8e0205 */
.L_x_21:
[----:B------:R-:W-:Y:S02]  /*04c0*/  IMAD.U32 R2, RZ, RZ, UR5 ;  /* 0x00000005ff027e24 */ /* 0x000fe4000f8e00ff */
[----:B------:R-:W-:Y:S02]  /*04d0*/  IMAD.U32 R3, RZ, RZ, UR6 ;  /* 0x00000006ff037e24 */ /* 0x000fe4000f8e00ff */
[----:B------:R-:W-:-:S05]  /*04e0*/  IMAD.WIDE R2, R15, 0x4, R2 ;  /* 0x000000040f027825 */ /* 0x000fca00078e0202 */
[----:B------:R-:W2:Y:S04]  /*04f0*/  LDG.E R22, desc[UR8][R2.64+-0x20] ;  /* 0xffffe00802167981 */ /* 0x000ea8000c1e1900 */
[----:B------:R-:W2:Y:S04]  /*0500*/  LDG.E R23, desc[UR8][R2.64+-0x1c] ;  /* 0xffffe40802177981 */ /* 0x000ea8000c1e1900 */
[----:B------:R-:W3:Y:S04]  /*0510*/  LDG.E R24, desc[UR8][R2.64+-0x18] ;  /* 0xffffe80802187981 */ /* 0x000ee8000c1e1900 */
[----:B------:R-:W3:Y:S04]  /*0520*/  LDG.E R25, desc[UR8][R2.64+-0x14] ;  /* 0xffffec0802197981 */ /* 0x000ee8000c1e1900 */
[----:B------:R-:W4:Y:S04]  /*0530*/  LDG.E R20, desc[UR8][R2.64+-0x10] ;  /* 0xfffff00802147981 */ /* 0x000f28000c1e1900 */
[----:B------:R-:W4:Y:S04]  /*0540*/  LDG.E R21, desc[UR8][R2.64+-0xc] ;  /* 0xfffff40802157981 */ /* 0x000f28000c1e1900 */
[----:B------:R-:W4:Y:S04]  /*0550*/  LDG.E R18, desc[UR8][R2.64+-0x8] ;  /* 0xfffff80802127981 */ /* 0x000f28000c1e1900 */
[----:B------:R-:W4:Y:S04]  /*0560*/  LDG.E R19, desc[UR8][R2.64+-0x4] ;  /* 0xfffffc0802137981 */ /* 0x000f28000c1e1900 */
[----:B------:R-:W4:Y:S04]  /*0570*/  LDG.E R26, desc[UR8][R2.64+0x10] ;  /* 0x00001008021a7981 */ /* 0x000f28000c1e1900 */
[----:B------:R-:W4:Y:S01]  /*0580*/  LDG.E R27, desc[UR8][R2.64+0x1c] ;  /* 0x00001c08021b7981 */ /* 0x000f22000c1e1900 */
[----:B--2--5:R-:W-:-:S03]  /*0590*/  FMNMX3 R23, R7, R22, R23, !PT ;  /* 0x0000001607177276 */ /* 0x024fc60007800017 */
[----:B------:R-:W2:Y:S04]  /*05a0*/  LDG.E R7, desc[UR8][R2.64] ;  /* 0x0000000802077981 */ /* 0x000ea8000c1e1900 */
[----:B------:R-:W2:Y:S01]  /*05b0*/  LDG.E R22, desc[UR8][R2.64+0x4] ;  /* 0x0000040802167981 */ /* 0x000ea2000c1e1900 */
[----:B---3--:R-:W-:-:S03]  /*05c0*/  FMNMX3 R25, R23, R24, R25, !PT ;  /* 0x0000001817197276 */ /* 0x008fc60007800019 */
[----:B------:R-:W3:Y:S04]  /*05d0*/  LDG.E R24, desc[UR8][R2.64+0x8] ;  /* 0x0000080802187981 */ /* 0x000ee8000c1e1900 */
[----:B------:R-:W3:Y:S01]  /*05e0*/  LDG.E R23, desc[UR8][R2.64+0xc] ;  /* 0x00000c0802177981 */ /* 0x000ee2000c1e1900 */
[----:B----4-:R-:W-:-:S03]  /*05f0*/  FMNMX3 R25, R25, R20, R21, !PT ;  /* 0x0000001419197276 */ /* 0x010fc60007800015 */
[----:B------:R-:W4:Y:S04]  /*0600*/  LDG.E R21, desc[UR8][R2.64+0x14] ;  /* 0x0000140802157981 */ /* 0x000f28000c1e1900 */
[----:B------:R-:W4:Y:S01]  /*0610*/  LDG.E R20, desc[UR8][R2.64+0x18] ;  /* 0x0000180802147981 */ /* 0x000f22000c1e1900 */
[----:B------:R-:W-:Y:S01]  /*0620*/  VIADD R14, R14, 0x10 ;  /* 0x000000100e0e7836 */ /* 0x000fe20000000000 */
[----:B------:R-:W-:-:S04]  /*0630*/  FMNMX3 R18, R25, R18, R19, !PT ;  /* 0x0000001219127276 */ /* 0x000fc80007800013 */
[----:B------:R-:W-:Y:S02]  /*0640*/  ISETP.NE.AND P2, PT, R14, RZ, PT ;  /* 0x000000ff0e00720c */ /* 0x000fe40003f45270 */
[----:B------:R-:W-:Y:S02]  /*0650*/  IADD3 R15, PT, PT, R15, 0x10, RZ ;  /* 0x000000100f0f7810 */ /* 0x000fe40007ffe0ff */
[----:B--2---:R-:W-:-:S04]  /*0660*/  FMNMX3 R7, R18, R7, R22, !PT ;  /* 0x0000000712077276 */ /* 0x004fc80007800016 */
[----:B---3--:R-:W-:-:S04]  /*0670*/  FMNMX3 R7, R7, R24, R23, !PT ;  /* 0x0000001807077276 */ /* 0x008fc80007800017 */
[----:B----4-:R-:W-:-:S04]  /*0680*/  FMNMX3 R7, R7, R26, R21, !PT ;  /* 0x0000001a07077276 */ /* 0x010fc80007800015 */
[----:B------:R-:W-:Y:S01]  /*0690*/  FMNMX3 R7, R7, R20, R27, !PT ;  /* 0x0000001407077276 */ /* 0x000fe2000780001b */
[----:B------:R-:W-:Y:S06]  /*06a0*/  @P2 BRA `(.L_x_21) ;  /* 0xfffffffc00842947 */ /* 0x000fec000383ffff */
[----:B------:R-:W-:-:S07]  /*06b0*/  IMAD.MOV.U32 R15, RZ, RZ, R8 ;  /* 0x000000ffff0f7224 */ /* 0x000fce00078e0008 */
.L_x_20:
[----:B------:R-:W-:-:S13]  /*06c0*/  ISETP.NE.AND P2, PT, R16, RZ, PT ;  /* 0x000000ff1000720c */ /* 0x000fda0003f45270 */
[----:B------:R-:W-:Y:S05]  /*06d0*/  @!P2 BRA `(.L_x_22) ;  /* 0x0000000000b0a947 */ /* 0x000fea0003800000 */
[----:B------:R-:W-:Y:S01]  /*06e0*/  ISETP.NE.AND P2, PT, R17, RZ, PT ;  /* 0x000000ff1100720c */ /* 0x000fe20003f45270 */
[----:B------:R-:W-:-:S12]  /*06f0*/  @!P0 BRA `(.L_x_23) ;  /* 0x0000000000408947 */ /* 0x000fd80003800000 */
[----:B------:R-:W0:Y:S01]  /*0700*/  LDC.64 R2, c[0x0][0x380] ;  /* 0x0000e000ff027b82 */ /* 0x000e220000000a00 */
[----:B------:R-:W-:-:S04]  /*0710*/  IMAD.IADD R19, R12, 0x1, R15 ;  /* 0x000000010c137824 */ /* 0x000fc800078e020f */
[----:B0-----:R-:W-:-:S05]  /*0720*/  IMAD.WIDE R2, R19, 0x4, R2 ;  /* 0x0000000413027825 */ /* 0x001fca00078e0202 */
[----:B------:R-:W2:Y:S04]  /*0730*/  LDG.E R14, desc[UR8][R2.64] ;  /* 0x00000008020e7981 */ /* 0x000ea8000c1e1900 */
[----:B------:R-:W2:Y:S04]  /*0740*/  LDG.E R18, desc[UR8][R2.64+0x4] ;  /* 0x0000040802127981 */ /* 0x000ea8000c1e1900 */
[----:B------:R-:W3:Y:S04]  /*0750*/  LDG.E R19, desc[UR8][R2.64+0x8] ;  /* 0x0000080802137981 */ /* 0x000ee8000c1e1900 */
[----:B------:R-:W3:Y:S04]  /*0760*/  LDG.E R20, desc[UR8][R2.64+0xc] ;  /* 0x00000c0802147981 */ /* 0x000ee8000c1e1900 */
[----:B------:R-:W4:Y:S04]  /*0770*/  LDG.E R21, desc[UR8][R2.64+0x10] ;  /* 0x0000100802157981 */ /* 0x000f28000c1e1900 */
[----:B------:R-:W4:Y:S04]  /*0780*/  LDG.E R22, desc[UR8][R2.64+0x14] ;  /* 0x0000140802167981 */ /* 0x000f28000c1e1900 */
[----:B------:R-:W4:Y:S04]  /*0790*/  LDG.E R23, desc[UR8][R2.64+0x18] ;  /* 0x0000180802177981 */ /* 0x000f28000c1e1900 */
[----:B------:R-:W4:Y:S01]  /*07a0*/  LDG.E R24, desc[UR8][R2.64+0x1c] ;  /* 0x00001c0802187981 */ /* 0x000f22000c1e1900 */
[----:B------:R-:W-:Y:S01]  /*07b0*/  VIADD R15, R15, 0x8 ;  /* 0x000000080f0f7836 */ /* 0x000fe20000000000 */
[----:B--2--5:R-:W-:-:S04]  /*07c0*/  FMNMX3 R14, R7, R14, R18, !PT ;  /* 0x0000000e070e7276 */ /* 0x024fc80007800012 */
[----:B---3--:R-:W-:-:S04]  /*07d0*/  FMNMX3 R14, R14, R19, R20, !PT ;  /* 0x000000130e0e7276 */ /* 0x008fc80007800014 */
[----:B----4-:R-:W-:-:S04]  /*07e0*/  FMNMX3 R14, R14, R21, R22, !PT ;  /* 0x000000150e0e7276 */ /* 0x010fc80007800016 */
[----:B------:R-:W-:-:S07]  /*07f0*/  FMNMX3 R7, R14, R23, R24, !PT ;  /* 0x000000170e077276 */ /* 0x000fce0007800018 */
.L_x_23:
[----:B------:R-:W-:Y:S05]  /*0800*/  @!P2 BRA `(.L_x_22) ;  /* 0x000000000064a947 */ /* 0x000fea0003800000 */
[----:B------:R-:W-:Y:S01]  /*0810*/  ISETP.NE.AND P2, PT, R10, RZ, PT ;  /* 0x000000ff0a00720c */ /* 0x000fe20003f45270 */
[----:B------:R-:W-:-:S12]  /*0820*/  @!P1 BRA `(.L_x_24) ;  /* 0x0000000000289947 */ /* 0x000fd80003800000 */
[----:B------:R-:W0:Y:S01]  /*0830*/  LDC.64 R2, c[0x0][0x380] ;  /* 0x0000e000ff027b82 */ /* 0x000e220000000a00 */
[----:B------:R-:W-:-:S05]  /*0840*/  IADD3 R19, PT, PT, R12, R15, RZ ;  /* 0x0000000f0c137210 */ /* 0x000fca0007ffe0ff */
[----:B0-----:R-:W-:-:S05]  /*0850*/  IMAD.WIDE R2, R19, 0x4, R2 ;  /* 0x0000000413027825 */ /* 0x001fca00078e0202 */
[----:B------:R-:W2:Y:S04]  /*0860*/  LDG.E R14, desc[UR8][R2.64] ;  /* 0x00000008020e7981 */ /* 0x000ea8000c1e1900 */
[----:B------:R-:W2:Y:S04]  /*0870*/  LDG.E R18, desc[UR8][R2.64+0x4] ;  /* 0x0000040802127981 */ /* 0x000ea8000c1e1900 */
[----:B------:R-:W3:Y:S04]  /*0880*/  LDG.E R20, desc[UR8][R2.64+0x8] ;  /* 0x0000080802147981 */ /* 0x000ee8000c1e1900 */
[----:B------:R-:W3:Y:S01]  /*0890*/  LDG.E R19, desc[UR8][R2.64+0xc] ;  /* 0x00000c0802137981 */ /* 0x000ee2000c1e1900 */
[----:B------:R-:W-:Y:S01]  /*08a0*/  VIADD R15, R15, 0x4 ;  /* 0x000000040f0f7836 */ /* 0x000fe20000000000 */
[----:B--2--5:R-:W-:-:S04]  /*08b0*/  FMNMX3 R7, R7, R14, R18, !PT ;  /* 0x0000000e07077276 */ /* 0x024fc80007800012 */
[----:B---3--:R-:W-:-:S07]  /*08c0*/  FMNMX3 R7, R7, R20, R19, !PT ;  /* 0x0000001407077276 */ /* 0x008fce0007800013 */
.L_x_24:
[----:B------:R-:W-:Y:S05]  /*08d0*/  @!P2 BRA `(.L_x_22) ;  /* 0x000000000030a947 */ /* 0x000fea0003800000 */
[----:B------:R-:W0:Y:S01]  /*08e0*/  LDC.64 R2, c[0x0][0x380] ;  /* 0x0000e000ff027b82 */ /* 0x000e220000000a00 */
[----:B------:R-:W-:-:S04]  /*08f0*/  IMAD.IADD R15, R12, 0x1, R15 ;  /* 0x000000010c0f7824 */ /* 0x000fc800078e020f */
[----:B0-----:R-:W-:-:S05]  /*0900*/  IMAD.WIDE R2, R15, 0x4, R2 ;  /* 0x000000040f027825 */ /* 0x001fca00078e0202 */
[----:B------:R-:W2:Y:S01]  /*0910*/  LDG.E R12, desc[UR8][R2.64] ;  /* 0x00000008020c7981 */ /* 0x000ea2000c1e1900 */
[----:B------:R-:W-:Y:S02]  /*0920*/  ISETP.NE.AND P2, PT, R10, 0x1, PT ;  /* 0x000000010a00780c */ /* 0x000fe40003f45270 */
[----:B--2--5:R-:W-:-:S11]  /*0930*/  FMNMX R7, R7, R12, !PT ;  /* 0x0000000c07077209 */ /* 0x024fd60007800000 */
[----:B------:R-:W-:Y:S05]  /*0940*/  @!P2 BRA `(.L_x_22) ;  /* 0x000000000014a947 */ /* 0x000fea0003800000 */
[----:B------:R-:W-:Y:S01]  /*0950*/  ISETP.NE.AND P2, PT, R10, 0x2, PT ;  /* 0x000000020a00780c */ /* 0x000fe20003f45270 */
[----:B------:R-:W2:-:S12]  /*0960*/  LDG.E R12, desc[UR8][R2.64+0x4] ;  /* 0x00000408020c7981 */ /* 0x000e98000c1e1900 */
[----:B------:R-:W3:Y:S01]  /*0970*/  @P2 LDG.E R14, desc[UR8][R2.64+0x8] ;  /* 0x00000808020e2981 */ /* 0x000ee2000c1e1900 */
[----:B--2---:R-:W-:-:S04]  /*0980*/  FMNMX R7, R7, R12, !PT ;  /* 0x0000000c07077209 */ /* 0x004fc80007800000 */
[----:B---3--:R-:W-:-:S07]  /*0990*/  @P2 FMNMX R7, R7, R14, !PT ;  /* 0x0000000e07072209 */ /* 0x008fce0007800000 */
.L_x_22:
[----:B------:R-:W-:-:S06]  /*09a0*/  UIADD3 UR4, UPT, UPT, UR4, 0x1, URZ ;  /* 0x0000000104047890 */ /* 0x000fcc000fffe0ff */
[----:B------:R-:W-:-:S13]  /*09b0*/  ISETP.NE.AND P2, PT, R13, UR4, PT ;  /* 0x000000040d007c0c */ /* 0x000fda000bf45270 */
[----:B------:R-:W-:Y:S05]  /*09c0*/  @P2 BRA `(.L_x_25) ;  /* 0xfffffff800942947 */ /* 0x000fea000383ffff */
.L_x_19:
[----:B------:R-:W1:Y:S02]  /*09d0*/  LDC.64 R2, c[0x0][0x398] ;  /* 0x0000e600ff027b82 */ /* 0x000e640000000a00 */
[----:B-1----:R-:W-:-:S05]  /*09e0*/  IMAD.WIDE R4, R4, 0x4, R2 ;  /* 0x0000000404047825 */ /* 0x002fca00078e0202 */
[----:B-----5:R-:W-:Y:S01]  /*09f0*/  STG.E desc[UR8][R4.64], R7 ;  /* 0x0000000704007986 */ /* 0x020fe2000c101908 */
[----:B------:R-:W-:Y:S05]  /*0a00*/  EXIT ;  /* 0x000000000000794d */ /* 0x000fea0003800000 */
.L_x_26:
        /* <DEDUP_REMOVED lines=15> */
.L_x_39:


//--------------------- .text._Z27convolutionWithoutPadding4DPfiiS_iiS_S_ --------------------------
	.section	.text._Z27convolutionWithoutPadding4DPfiiS_iiS_S_,"ax",@progbits
	.align	128
        .global         _Z27convolutionWithoutPadding4DPfiiS_iiS_S_
        .type           _Z27convolutionWithoutPadding4DPfiiS_iiS_S_,@function
        .size           _Z27convolutionWithoutPadding4DPfiiS_iiS_S_,(.L_x_40 - _Z27convolutionWithoutPadding4DPfiiS_iiS_S_)
        .other          _Z27convolutionWithoutPadding4DPfiiS_iiS_S_,@"STO_CUDA_ENTRY STV_DEFAULT"
_Z27convolutionWithoutPadding4DPfiiS_iiS_S_:
.text._Z27convolutionWithoutPadding4DPfiiS_iiS_S_:
[----:B------:R-:W-:Y:S01]  /*0000*/  LDC R1, c[0x0][0x37c] ;  /* 0x0000df00ff017b82 */ /* 0x000fe20000000800 */
[----:B------:R-:W0:Y:S07]  /*0010*/  S2R R2, SR_TID.X ;  /* 0x0000000000027919 */ /* 0x000e2e0000002100 */
[----:B------:R-:W0:Y:S01]  /*0020*/  S2UR UR4, SR_CTAID.X ;  /* 0x00000000000479c3 */ /* 0x000e220000002500 */
[----:B------:R-:W1:Y:S01]  /*0030*/  S2R R4, SR_TID.Y ;  /* 0x0000000000047919 */ /* 0x000e620000002200 */
[----:B------:R-:W2:Y:S06]  /*0040*/  S2R R0, SR_CTAID.Z ;  /* 0x0000000000007919 */ /* 0x000eac0000002700 */
[----:B------:R-:W0:Y:S08]  /*0050*/  LDC R3, c[0x0][0x360] ;  /* 0x0000d800ff037b82 */ /* 0x000e300000000800 */
[----:B------:R-:W3:Y:S08]  /*0060*/  LDC R7, c[0x0][0x388] ;  /* 0x0000e200ff077b82 */ /* 0x000ef00000000800 */
[----:B------:R-:W3:Y:S08]  /*0070*/  LDC.64 R10, c[0x0][0x398] ;  /* 0x0000e600ff0a7b82 */ /* 0x000ef00000000a00 */
[----:B------:R-:W1:Y:S01]  /*0080*/  S2UR UR5, SR_CTAID.Y ;  /* 0x00000000000579c3 */ /* 0x000e620000002600 */
[----:B0-----:R-:W-:-:S07]  /*0090*/  IMAD R3, R3, UR4, R2 ;  /* 0x0000000403037c24 */ /* 0x001fce000f8e0202 */
[----:B------:R-:W1:Y:S01]  /*00a0*/  LDC R5, c[0x0][0x364] ;  /* 0x0000d900ff057b82 */ /* 0x000e620000000800 */
[----:B---3--:R-:W-:-:S04]  /*00b0*/  IADD3 R2, PT, PT, R7, 0x1, -R10 ;  /* 0x0000000107027810 */ /* 0x008fc80007ffe80a */
[----:B------:R-:W-:-:S04]  /*00c0*/  ISETP.GE.AND P0, PT, R3, R2, PT ;  /* 0x000000020300720c */ /* 0x000fc80003f06270 */
[----:B--2---:R-:W-:Y:S01]  /*00d0*/  ISETP.GE.OR P0, PT, R0, R11, P0 ;  /* 0x0000000b0000720c */ /* 0x004fe20000706670 */
[----:B-1----:R-:W-:-:S05]  /*00e0*/  IMAD R5, R5, UR5, R4 ;  /* 0x0000000505057c24 */ /* 0x002fca000f8e0204 */
[----:B------:R-:W-:-:S13]  /*00f0*/  ISETP.GE.OR P0, PT, R5, R2, P0 ;  /* 0x000000020500720c */ /* 0x000fda0000706670 */
[----:B------:R-:W-:Y:S05]  /*0100*/  @P0 EXIT ;  /* 0x000000000000094d */ /* 0x000fea0003800000 */
[----:B------:R-:W0:Y:S01]  /*0110*/  LDC R4, c[0x0][0x38c] ;  /* 0x0000e300ff047b82 */ /* 0x000e220000000800 */
[----:B------:R-:W1:Y:S07]  /*0120*/  LDCU.64 UR10, c[0x0][0x358] ;  /* 0x00006b00ff0a77ac */ /* 0x000e6e0008000a00 */
[----:B------:R-:W2:Y:S01]  /*0130*/  LDC.64 R6, c[0x0][0x3a8] ;  /* 0x0000ea00ff067b82 */ /* 0x000ea20000000a00 */
[----:B------:R-:W-:-:S04]  /*0140*/  ISETP.GE.AND P0, PT, R10, 0x1, PT ;  /* 0x000000010a00780c */ /* 0x000fc80003f06270 */
[----:B0-----:R-:W-:Y:S01]  /*0150*/  ISETP.LT.OR P0, PT, R4, 0x1, !P0 ;  /* 0x000000010400780c */ /* 0x001fe20004701670 */
[----:B--2---:R-:W-:-:S05]  /*0160*/  IMAD.WIDE.U32 R6, R0, 0x4, R6 ;  /* 0x0000000400067825 */ /* 0x004fca00078e0006 */
[----:B-1----:R0:W5:Y:S07]  /*0170*/  LDG.E R19, desc[UR10][R6.64] ;  /* 0x0000000a06137981 */ /* 0x00216e000c1e1900 */
[----:B------:R-:W-:Y:S05]  /*0180*/  @P0 BRA `(.L_x_27) ;  /* 0x0000000800b80947 */ /* 0x000fea0003800000 */
[----:B------:R-:W1:Y:S01]  /*0190*/  LDCU.64 UR8, c[0x0][0x380] ;  /* 0x00007000ff0877ac */ /* 0x000e620008000a00 */
[C---:B0-----:R-:W-:Y:S02]  /*01a0*/  LOP3.LUT R6, R10.reuse, 0x7ffffff0, RZ, 0xc0, !PT ;  /* 0x7ffffff00a067812 */ /* 0x041fe400078ec0ff */
[C---:B------:R-:W-:Y:S01]  /*01b0*/  LOP3.LUT R7, R10.reuse, 0xf, RZ, 0xc0, !PT ;  /* 0x0000000f0a077812 */ /* 0x040fe200078ec0ff */
[----:B------:R-:W0:Y:S01]  /*01c0*/  LDCU.64 UR6, c[0x0][0x390] ;  /* 0x00007200ff0677ac */ /* 0x000e220008000a00 */
[C---:B------:R-:W-:Y:S02]  /*01d0*/  LOP3.LUT R8, R10.reuse, 0x7, RZ, 0xc0, !PT ;  /* 0x000000070a087812 */ /* 0x040fe400078ec0ff */
[----:B------:R-:W-:Y:S01]  /*01e0*/  LOP3.LUT R9, R10, 0x3, RZ, 0xc0, !PT ;  /* 0x000000030a097812 */ /* 0x000fe200078ec0ff */
[----:B------:R-:W-:Y:S01]  /*01f0*/  UMOV UR4, URZ ;  /* 0x000000ff00047c82 */ /* 0x000fe20008000000 */
[----:B------:R-:W-:Y:S01]  /*0200*/  IADD3 R10, PT, PT, -R6, RZ, RZ ;  /* 0x000000ff060a7210 */ /* 0x000fe20007ffe1ff */
[----:B-1----:R-:W-:-:S02]  /*0210*/  UIADD3 UR8, UP0, UPT, UR8, 0x20, URZ ;  /* 0x0000002008087890 */ /* 0x002fc4000ff1e0ff */
[----:B0-----:R-:W-:Y:S02]  /*0220*/  UIADD3 UR6, UP1, UPT, UR6, 0x20, URZ ;  /* 0x0000002006067890 */ /* 0x001fe4000ff3e0ff */
[----:B------:R-:W-:Y:S02]  /*0230*/  UIADD3.X UR9, UPT, UPT, URZ, UR9, URZ, UP0, !UPT ;  /* 0x00000009ff097290 */ /* 0x000fe400087fe4ff */
[----:B------:R-:W-:-:S12]  /*0240*/  UIADD3.X UR7, UPT, UPT, URZ, UR7, URZ, UP1, !UPT ;  /* 0x00000007ff077290 */ /* 0x000fd80008ffe4ff */
.L_x_34:
[----:B------:R-:W0:Y:S01]  /*0250*/  LDC.64 R12, c[0x0][0x388] ;  /* 0x0000e200ff0c7b82 */ /* 0x000e220000000a00 */
[----:B------:R-:W-:Y:S01]  /*0260*/  UMOV UR5, URZ ;  /* 0x000000ff00057c82 */ /* 0x000fe20008000000 */
[----:B0-----:R-:W-:Y:S02]  /*0270*/  IMAD R11, R12, UR4, R3 ;  /* 0x000000040c0b7c24 */ /* 0x001fe4000f8e0203 */
[----:B------:R-:W-:Y:S01]  /*0280*/  IMAD R12, R0, R13, UR4 ;  /* 0x00000004000c7e24 */ /* 0x000fe2000f8e020d */
[----:B------:R-:W-:-:S06]  /*0290*/  UIADD3 UR4, UPT, UPT, UR4, 0x1, URZ ;  /* 0x0000000104047890 */ /* 0x000fcc000fffe0ff */
[----:B------:R-:W-:-:S13]  /*02a0*/  ISETP.NE.AND P0, PT, R13, UR4, PT ;  /* 0x000000040d007c0c */ /* 0x000fda000bf05270 */
.L_x_33:
[----:B------:R-:W0:Y:S01]  /*02b0*/  LDC R14, c[0x0][0x398] ;  /* 0x0000e600ff0e7b82 */ /* 0x000e220000000800 */
[----:B------:R-:W1:Y:S01]  /*02c0*/  LDCU UR12, c[0x0][0x388] ;  /* 0x00007100ff0c77ac */ /* 0x000e620008000800 */
[----:B------:R-:W-:Y:S01]  /*02d0*/  IADD3 R4, PT, PT, R11, UR5, RZ ;  /* 0x000000050b047c10 */ /* 0x000fe2000fffe0ff */
[----:B------:R-:W-:-:S04]  /*02e0*/  HFMA2 R18, -RZ, RZ, 0, 0 ;  /* 0x00000000ff127431 */ /* 0x000fc800000001ff */
[----:B-1----:R-:W-:Y:S01]  /*02f0*/  IMAD R4, R4, UR12, R5 ;  /* 0x0000000c04047c24 */ /* 0x002fe2000f8e0205 */
[----:B0-----:R-:W-:Y:S01]  /*0300*/  ISETP.GE.U32.AND P2, PT, R14, 0x10, PT ;  /* 0x000000100e00780c */ /* 0x001fe20003f46070 */
[----:B------:R-:W-:Y:S01]  /*0310*/  IMAD R13, R12, R14, UR5 ;  /* 0x000000050c0d7e24 */ /* 0x000fe2000f8e020e */
[----:B------:R-:W-:-:S03]  /*0320*/  UIADD3 UR5, UPT, UPT, UR5, 0x1, URZ ;  /* 0x0000000105057890 */ /* 0x000fc6000fffe0ff */
[----:B------:R-:W-:-:S03]  /*0330*/  IMAD R13, R13, R14, RZ ;  /* 0x0000000e0d0d7224 */ /* 0x000fc600078e02ff */
[----:B------:R-:W-:-:S05]  /*0340*/  ISETP.NE.AND P1, PT, R14, UR5, PT ;  /* 0x000000050e007c0c */ /* 0x000fca000bf25270 */
[----:B------:R-:W-:Y:S08]  /*0350*/  @!P2 BRA `(.L_x_28) ;  /* 0x0000000000fca947 */ /* 0x000ff00003800000 */
[----:B------:R-:W-:Y:S02]  /*0360*/  MOV R21, R13 ;  /* 0x0000000d00157202 */ /* 0x000fe40000000f00 */
[----:B------:R-:W-:Y:S02]  /*0370*/  MOV R23, R4 ;  /* 0x0000000400177202 */ /* 0x000fe40000000f00 */
[----:B------:R-:W-:-:S07]  /*0380*/  MOV R18, R10 ;  /* 0x0000000a00127202 */ /* 0x000fce0000000f00 */
.L_x_29:
[----:B------:R-:W-:Y:S02]  /*0390*/  MOV R16, UR8 ;  /* 0x0000000800107c02 */ /* 0x000fe40008000f00 */
[----:B------:R-:W-:Y:S02]  /*03a0*/  MOV R17, UR9 ;  /* 0x0000000900117c02 */ /* 0x000fe40008000f00 */
[----:B------:R-:W-:Y:S02]  /*03b0*/  MOV R14, UR6 ;  /* 0x00000006000e7c02 */ /* 0x000fe40008000f00 */
[----:B------:R-:W-:Y:S01]  /*03c0*/  MOV R15, UR7 ;  /* 0x00000007000f7c02 */ /* 0x000fe20008000f00 */
[----:B------:R-:W-:-:S04]  /*03d0*/  IMAD.WIDE R16, R23, 0x4, R16 ;  /* 0x0000000417107825 */ /* 0x000fc800078e0210 */
[----:B------:R-:W-:Y:S01]  /*03e0*/  IMAD.WIDE R14, R21, 0x4, R14 ;  /* 0x00000004150e7825 */ /* 0x000fe200078e020e */
[----:B------:R-:W2:Y:S04]  /*03f0*/  LDG.E R20, desc[UR10][R16.64+-0x20] ;  /* 0xffffe00a10147981 */ /* 0x000ea8000c1e1900 */
[----:B------:R-:W2:Y:S04]  /*0400*/  LDG.E R22, desc[UR10][R14.64+-0x20] ;  /* 0xffffe00a0e167981 */ /* 0x000ea8000c1e1900 */
[----:B------:R-:W3:Y:S04]  /*0410*/  LDG.E R25, desc[UR10][R16.64+-0x1c] ;  /* 0xffffe40a10197981 */ /* 0x000ee8000c1e1900 */
[----:B------:R-:W3:Y:S04]  /*0420*/  LDG.E R24, desc[UR10][R14.64+-0x1c] ;  /* 0xffffe40a0e187981 */ /* 0x000ee8000c1e1900 */
[----:B------:R-:W4:Y:S04]  /*0430*/  LDG.E R26, desc[UR10][R14.64+0x14] ;  /* 0x0000140a0e1a7981 */ /* 0x000f28000c1e1900 */
[----:B------:R-:W4:Y:S04]  /*0440*/  LDG.E R28, desc[UR10][R14.64+0x18] ;  /* 0x0000180a0e1c7981 */ /* 0x000f28000c1e1900 */
[----:B------:R-:W4:Y:S01]  /*0450*/  LDG.E R29, desc[UR10][R14.64+0x1c] ;  /* 0x00001c0a0e1d7981 */ /* 0x000f22000c1e1900 */
[----:B--2--5:R-:W-:-:S03]  /*0460*/  FFMA R20, R20, R22, R19 ;  /* 0x0000001614147223 */ /* 0x024fc60000000013 */
[----:B------:R-:W2:Y:S04]  /*0470*/  LDG.E R19, desc[UR10][R16.64+-0x18] ;  /* 0xffffe80a10137981 */ /* 0x000ea8000c1e1900 */
[----:B------:R-:W2:Y:S01]  /*0480*/  LDG.E R22, desc[UR10][R14.64+-0x18] ;  /* 0xffffe80a0e167981 */ /* 0x000ea2000c1e1900 */
[----:B---3--:R-:W-:-:S03]  /*0490*/  FFMA R20, R25, R24, R20 ;  /* 0x0000001819147223 */ /* 0x008fc60000000014 */
[----:B------:R-:W3:Y:S04]  /*04a0*/  LDG.E R24, desc[UR10][R16.64+-0x14] ;  /* 0xffffec0a10187981 */ /* 0x000ee8000c1e1900 */
[----:B------:R-:W3:Y:S01]  /*04b0*/  LDG.E R25, desc[UR10][R14.64+-0x14] ;  /* 0xffffec0a0e197981 */ /* 0x000ee2000c1e1900 */
[----:B--2---:R-:W-:-:S03]  /*04c0*/  FFMA R19, R19, R22, R20 ;  /* 0x0000001613137223 */ /* 0x004fc60000000014 */
        /* <DEDUP_REMOVED lines=27> */
[----:B------:R-:W4:Y:S04]  /*0680*/  LDG.E R25, desc[UR10][R16.64+0x14] ;  /* 0x0000140a10197981 */ /* 0x000f28000c1e1900 */
[----:B------:R-:W3:Y:S04]  /*0690*/  LDG.E R22, desc[UR10][R16.64+0x18] ;  /* 0x0000180a10167981 */ /* 0x000ee8000c1e1900 */
[----:B------:R-:W3:Y:S01]  /*06a0*/  LDG.E R24, desc[UR10][R16.64+0x1c] ;  /* 0x00001c0a10187981 */ /* 0x000ee2000c1e1900 */
[----:B------:R-:W-:-:S04]  /*06b0*/  IADD3 R18, PT, PT, R18, 0x10, RZ ;  /* 0x0000001012127810 */ /* 0x000fc80007ffe0ff */
[----:B------:R-:W-:Y:S02]  /*06c0*/  ISETP.NE.AND P2, PT, R18, RZ, PT ;  /* 0x000000ff1200720c */ /* 0x000fe40003f45270 */
[----:B------:R-:W-:Y:S02]  /*06d0*/  IADD3 R23, PT, PT, R23, 0x10, RZ ;  /* 0x0000001017177810 */ /* 0x000fe40007ffe0ff */
[----:B------:R-:W-:Y:S01]  /*06e0*/  IADD3 R21, PT, PT, R21, 0x10, RZ ;  /* 0x0000001015157810 */ /* 0x000fe20007ffe0ff */
[----:B--2---:R-:W-:-:S04]  /*06f0*/  FFMA R20, R20, R19, R27 ;  /* 0x0000001314147223 */ /* 0x004fc8000000001b */
[----:B----4-:R-:W-:-:S04]  /*0700*/  FFMA R25, R25, R26, R20 ;  /* 0x0000001a19197223 */ /* 0x010fc80000000014 */
[----:B---3--:R-:W-:-:S04]  /*0710*/  FFMA R25, R22, R28, R25 ;  /* 0x0000001c16197223 */ /* 0x008fc80000000019 */
[----:B------:R-:W-:Y:S01]  /*0720*/  FFMA R19, R24, R29, R25 ;  /* 0x0000001d18137223 */ /* 0x000fe20000000019 */
[----:B------:R-:W-:Y:S06]  /*0730*/  @P2 BRA `(.L_x_29) ;  /* 0xfffffffc00142947 */ /* 0x000fec000383ffff */
[----:B------:R-:W-:-:S07]  /*0740*/  MOV R18, R6 ;  /* 0x0000000600127202 */ /* 0x000fce0000000f00 */
.L_x_28:
[----:B------:R-:W-:-:S13]  /*0750*/  ISETP.NE.AND P2, PT, R7, RZ, PT ;  /* 0x000000ff0700720c */ /* 0x000fda0003f45270 */
[----:B------:R-:W-:Y:S05]  /*0760*/  @!P2 BRA `(.L_x_30) ;  /* 0x000000040038a947 */ /* 0x000fea0003800000 */
[----:B------:R-:W-:Y:S02]  /*0770*/  IADD3 R14, PT, PT, R7, -0x1, RZ ;  /* 0xffffffff070e7810 */ /* 0x000fe40007ffe0ff */
[----:B------:R-:W-:Y:S02]  /*0780*/  ISETP.NE.AND P3, PT, R8, RZ, PT ;  /* 0x000000ff0800720c */ /* 0x000fe40003f65270 */
[----:B------:R-:W-:-:S13]  /*0790*/  ISETP.GE.U32.AND P2, PT, R14, 0x7, PT ;  /* 0x000000070e00780c */ /* 0x000fda0003f46070 */
[----:B------:R-:W-:Y:S05]  /*07a0*/  @!P2 BRA `(.L_x_31) ;  /* 0x00000000007ca947 */ /* 0x000fea0003800000 */
[----:B------:R-:W0:Y:S01]  /*07b0*/  LDC.64 R16, c[0x0][0x380] ;  /* 0x0000e000ff107b82 */ /* 0x000e220000000a00 */
[-C--:B------:R-:W-:Y:S02]  /*07c0*/  IADD3 R21, PT, PT, R4, R18.reuse, RZ ;  /* 0x0000001204157210 */ /* 0x080fe40007ffe0ff */
[----:B------:R-:W-:-:S05]  /*07d0*/  IADD3 R23, PT, PT, R13, R18, RZ ;  /* 0x000000120d177210 */ /* 0x000fca0007ffe0ff */
[----:B------:R-:W1:Y:S01]  /*07e0*/  LDC.64 R14, c[0x0][0x390] ;  /* 0x0000e400ff0e7b82 */ /* 0x000e620000000a00 */
[----:B0-----:R-:W-:-:S05]  /*07f0*/  IMAD.WIDE R16, R21, 0x4, R16 ;  /* 0x0000000415107825 */ /* 0x001fca00078e0210 */
[----:B------:R-:W2:Y:S01]  /*0800*/  LDG.E R20, desc[UR10][R16.64] ;  /* 0x0000000a10147981 */ /* 0x000ea2000c1e1900 */
[----:B-1----:R-:W-:-:S03]  /*0810*/  IMAD.WIDE R14, R23, 0x4, R14 ;  /* 0x00000004170e7825 */ /* 0x002fc600078e020e */
[----:B------:R-:W3:Y:S04]  /*0820*/  LDG.E R25, desc[UR10][R16.64+0x8] ;  /* 0x0000080a10197981 */ /* 0x000ee8000c1e1900 */
[----:B------:R-:W2:Y:S04]  /*0830*/  LDG.E R21, desc[UR10][R14.64] ;  /* 0x0000000a0e157981 */ /* 0x000ea8000c1e1900 */
[----:B------:R-:W4:Y:S04]  /*0840*/  LDG.E R23, desc[UR10][R16.64+0x4] ;  /* 0x0000040a10177981 */ /* 0x000f28000c1e1900 */
[----:B------:R-:W4:Y:S04]  /*0850*/  LDG.E R22, desc[UR10][R14.64+0x4] ;  /* 0x0000040a0e167981 */ /* 0x000f28000c1e1900 */
[----:B------:R-:W3:Y:S04]  /*0860*/  LDG.E R24, desc[UR10][R14.64+0x8] ;  /* 0x0000080a0e187981 */ /* 0x000ee8000c1e1900 */
[----:B------:R-:W3:Y:S04]  /*0870*/  LDG.E R26, desc[UR10][R14.64+0x10] ;  /* 0x0000100a0e1a7981 */ /* 0x000ee8000c1e1900 */
[----:B------:R-:W3:Y:S04]  /*0880*/  LDG.E R27, desc[UR10][R14.64+0x14] ;  /* 0x0000140a0e1b7981 */ /* 0x000ee8000c1e1900 */
[----:B------:R-:W3:Y:S01]  /*0890*/  LDG.E R29, desc[UR10][R14.64+0x1c] ;  /* 0x00001c0a0e1d7981 */ /* 0x000ee2000c1e1900 */
[----:B--2--5:R-:W-:-:S03]  /*08a0*/  FFMA R20, R20, R21, R19 ;  /* 0x0000001514147223 */ /* 0x024fc60000000013 */
[----:B------:R-:W2:Y:S04]  /*08b0*/  LDG.E R19, desc[UR10][R16.64+0xc] ;  /* 0x00000c0a10137981 */ /* 0x000ea8000c1e1900 */
[----:B------:R-:W2:Y:S01]  /*08c0*/  LDG.E R21, desc[UR10][R16.64+0x18] ;  /* 0x0000180a10157981 */ /* 0x000ea2000c1e1900 */
[----:B----4-:R-:W-:-:S03]  /*08d0*/  FFMA R22, R23, R22, R20 ;  /* 0x0000001617167223 */ /* 0x010fc60000000014 */
[----:B------:R-:W2:Y:S01]  /*08e0*/  LDG.E R20, desc[UR10][R14.64+0xc] ;  /* 0x00000c0a0e147981 */ /* 0x000ea2000c1e1900 */
[----:B---3--:R-:W-:-:S03]  /*08f0*/  FFMA R28, R25, R24, R22 ;  /* 0x00000018191c7223 */ /* 0x008fc60000000016 */
[----:B------:R-:W3:Y:S04]  /*0900*/  LDG.E R25, desc[UR10][R16.64+0x10] ;  /* 0x0000100a10197981 */ /* 0x000ee8000c1e1900 */
[----:B------:R-:W4:Y:S04]  /*0910*/  LDG.E R22, desc[UR10][R16.64+0x14] ;  /* 0x0000140a10167981 */ /* 0x000f28000c1e1900 */
[----:B------:R-:W4:Y:S04]  /*0920*/  LDG.E R24, desc[UR10][R14.64+0x18] ;  /* 0x0000180a0e187981 */ /* 0x000f28000c1e1900 */
[----:B------:R-:W4:Y:S01]  /*0930*/  LDG.E R23, desc[UR10][R16.64+0x1c] ;  /* 0x00001c0a10177981 */ /* 0x000f22000c1e1900 */
[----:B------:R-:W-:Y:S01]  /*0940*/  IADD3 R18, PT, PT, R18, 0x8, RZ ;  /* 0x0000000812127810 */ /* 0x000fe20007ffe0ff */
[----:B--2---:R-:W-:-:S04]  /*0950*/  FFMA R20, R19, R20, R28 ;  /* 0x0000001413147223 */ /* 0x004fc8000000001c */
[----:B---3--:R-:W-:-:S04]  /*0960*/  FFMA R25, R25, R26, R20 ;  /* 0x0000001a19197223 */ /* 0x008fc80000000014 */
[----:B----4-:R-:W-:-:S04]  /*0970*/  FFMA R22, R22, R27, R25 ;  /* 0x0000001b16167223 */ /* 0x010fc80000000019 */
[----:B------:R-:W-:-:S04]  /*0980*/  FFMA R22, R21, R24, R22 ;  /* 0x0000001815167223 */ /* 0x000fc80000000016 */
[----:B------:R-:W-:-:S07]  /*0990*/  FFMA R19, R23, R29, R22 ;  /* 0x0000001d17137223 */ /* 0x000fce0000000016 */
.L_x_31:
        /* <DEDUP_REMOVED lines=18> */
[----:B------:R-:W3:Y:S01]  /*0ac0*/  LDG.E R26, desc[UR10][R14.64+0xc] ;  /* 0x00000c0a0e1a7981 */ /* 0x000ee2000c1e1900 */
[----:B------:R-:W-:Y:S01]  /*0ad0*/  IADD3 R18, PT, PT, R18, 0x4, RZ ;  /* 0x0000000412127810 */ /* 0x000fe20007ffe0ff */
[----:B--2--5:R-:W-:-:S04]  /*0ae0*/  FFMA R20, R20, R21, R19 ;  /* 0x0000001514147223 */ /* 0x024fc80000000013 */
[----:B----4-:R-:W-:-:S04]  /*0af0*/  FFMA R20, R23, R22, R20 ;  /* 0x0000001617147223 */ /* 0x010fc80000000014 */
[----:B---3--:R-:W-:-:S04]  /*0b00*/  FFMA R20, R25, R24, R20 ;  /* 0x0000001819147223 */ /* 0x008fc80000000014 */
[----:B------:R-:W-:-:S07]  /*0b10*/  FFMA R19, R27, R26, R20 ;  /* 0x0000001a1b137223 */ /* 0x000fce0000000014 */
.L_x_32:
[----:B------:R-:W-:Y:S05]  /*0b20*/  @!P3 BRA `(.L_x_30) ;  /* 0x000000000048b947 */ /* 0x000fea0003800000 */
[----:B------:R-:W0:Y:S01]  /*0b30*/  LDC.64 R14, c[0x0][0x380] ;  /* 0x0000e000ff0e7b82 */ /* 0x000e220000000a00 */
[-C--:B------:R-:W-:Y:S02]  /*0b40*/  IADD3 R21, PT, PT, R4, R18.reuse, RZ ;  /* 0x0000001204157210 */ /* 0x080fe40007ffe0ff */
[----:B------:R-:W-:-:S05]  /*0b50*/  IADD3 R13, PT, PT, R13, R18, RZ ;  /* 0x000000120d0d7210 */ /* 0x000fca0007ffe0ff */
[----:B------:R-:W1:Y:S01]  /*0b60*/  LDC.64 R16, c[0x0][0x390] ;  /* 0x0000e400ff107b82 */ /* 0x000e620000000a00 */
[----:B0-----:R-:W-:-:S05]  /*0b70*/  IMAD.WIDE R14, R21, 0x4, R14 ;  /* 0x00000004150e7825 */ /* 0x001fca00078e020e */
[----:B------:R-:W2:Y:S01]  /*0b80*/  LDG.E R4, desc[UR10][R14.64] ;  /* 0x0000000a0e047981 */ /* 0x000ea2000c1e1900 */
[----:B-1----:R-:W-:-:S05]  /*0b90*/  IMAD.WIDE R16, R13, 0x4, R16 ;  /* 0x000000040d107825 */ /* 0x002fca00078e0210 */
[----:B------:R-:W2:Y:S01]  /*0ba0*/  LDG.E R13, desc[UR10][R16.64] ;  /* 0x0000000a100d7981 */ /* 0x000ea2000c1e1900 */
[----:B------:R-:W-:Y:S01]  /*0bb0*/  ISETP.NE.AND P2, PT, R9, 0x1, PT ;  /* 0x000000010900780c */ /* 0x000fe20003f45270 */
[----:B--2--5:R-:W-:-:S12]  /*0bc0*/  FFMA R19, R4, R13, R19 ;  /* 0x0000000d04137223 */ /* 0x024fd80000000013 */
[----:B------:R-:W-:Y:S05]  /*0bd0*/  @!P2 BRA `(.L_x_30) ;  /* 0x00000000001ca947 */ /* 0x000fea0003800000 */
[----:B------:R-:W-:Y:S01]  /*0be0*/  ISETP.NE.AND P2, PT, R9, 0x2, PT ;  /* 0x000000020900780c */ /* 0x000fe20003f45270 */
[----:B------:R-:W2:Y:S04]  /*0bf0*/  LDG.E R4, desc[UR10][R14.64+0x4] ;  /* 0x0000040a0e047981 */ /* 0x000ea8000c1e1900 */
[----:B------:R-:W2:Y:S08]  /*0c00*/  LDG.E R13, desc[UR10][R16.64+0x4] ;  /* 0x0000040a100d7981 */ /* 0x000eb0000c1e1900 */
[----:B------:R-:W3:Y:S04]  /*0c10*/  @P2 LDG.E R18, desc[UR10][R14.64+0x8] ;  /* 0x0000080a0e122981 */ /* 0x000ee8000c1e1900 */
[----:B------:R-:W3:Y:S01]  /*0c20*/  @P2 LDG.E R20, desc[UR10][R16.64+0x8] ;  /* 0x0000080a10142981 */ /* 0x000ee2000c1e1900 */
[----:B--2---:R-:W-:-:S04]  /*0c30*/  FFMA R19, R4, R13, R19 ;  /* 0x0000000d04137223 */ /* 0x004fc80000000013 */
[----:B---3--:R-:W-:-:S07]  /*0c40*/  @P2 FFMA R19, R18, R20, R19 ;  /* 0x0000001412132223 */ /* 0x008fce0000000013 */
.L_x_30:
[----:B------:R-:W-:Y:S05]  /*0c50*/  @P1 BRA `(.L_x_33) ;  /* 0xfffffff400941947 */ /* 0x000fea000383ffff */
[----:B------:R-:W-:Y:S05]  /*0c60*/  @P0 BRA `(.L_x_34) ;  /* 0xfffffff400780947 */ /* 0x000fea000383ffff */
.L_x_27:
[----:B0-----:R-:W0:Y:S01]  /*0c70*/  LDC.64 R6, c[0x0][0x3a0] ;  /* 0x0000e800ff067b82 */ /* 0x001e220000000a00 */
[----:B------:R-:W-:-:S04]  /*0c80*/  IMAD R0, R2, R0, R3 ;  /* 0x0000000002007224 */ /* 0x000fc800078e0203 */
[----:B------:R-:W-:-:S04]  /*0c90*/  IMAD R3, R2, R0, R5 ;  /* 0x0000000002037224 */ /* 0x000fc800078e0205 */
[----:B0-----:R-:W-:-:S05]  /*0ca0*/  IMAD.WIDE R2, R3, 0x4, R6 ;  /* 0x0000000403027825 */ /* 0x001fca00078e0206 */
[----:B-----5:R-:W-:Y:S01]  /*0cb0*/  STG.E desc[UR10][R2.64], R19 ;  /* 0x0000001302007986 */ /* 0x020fe2000c10190a */
[----:B------:R-:W-:Y:S05]  /*0cc0*/  EXIT ;  /* 0x000000000000794d */ /* 0x000fea0003800000 */
.L_x_35:
        /* <DEDUP_REMOVED lines=11> */
.L_x_40:


//--------------------- .text._Z4RELUPfiS_        --------------------------
	.section	.text._Z4RELUPfiS_,"ax",@progbits
	.align	128
        .global         _Z4RELUPfiS_
        .type           _Z4RELUPfiS_,@function
        .size           _Z4RELUPfiS_,(.L_x_41 - _Z4RELUPfiS_)
        .other          _Z4RELUPfiS_,@"STO_CUDA_ENTRY STV_DEFAULT"
_Z4RELUPfiS_:
.text._Z4RELUPfiS_:
        /* <DEDUP_REMOVED lines=8> */
[----:B------:R-:W0:Y:S01]  /*0080*/  LDC.64 R2, c[0x0][0x380] ;  /* 0x0000e000ff027b82 */ /* 0x000e220000000a00 */
[----:B------:R-:W1:Y:S07]  /*0090*/  LDCU.64 UR4, c[0x0][0x358] ;  /* 0x00006b00ff0477ac */ /* 0x000e6e0008000a00 */
[----:B------:R-:W2:Y:S01]  /*00a0*/  LDC.64 R4, c[0x0][0x390] ;  /* 0x0000e400ff047b82 */ /* 0x000ea20000000a00 */
[----:B0-----:R-:W-:-:S06]  /*00b0*/  IMAD.WIDE R2, R7, 0x4, R2 ;  /* 0x0000000407027825 */ /* 0x001fcc00078e0202 */
[----:B-1----:R-:W3:Y:S01]  /*00c0*/  LDG.E R2, desc[UR4][R2.64] ;  /* 0x0000000402027981 */ /* 0x002ee2000c1e1900 */
[----:B--2---:R-:W-:Y:S01]  /*00d0*/  IMAD.WIDE R4, R7, 0x4, R4 ;  /* 0x0000000407047825 */ /* 0x004fe200078e0204 */
[----:B---3--:R-:W-:-:S05]  /*00e0*/  FMNMX R7, RZ, R2, !PT ;  /* 0x00000002ff077209 */ /* 0x008fca0007800000 */
[----:B------:R-:W-:Y:S01]  /*00f0*/  STG.E desc[UR4][R4.64], R7 ;  /* 0x0000000704007986 */ /* 0x000fe2000c101904 */
[----:B------:R-:W-:Y:S05]  /*0100*/  EXIT ;  /* 0x000000000000794d */ /* 0x000fea0003800000 */
.L_x_36:
        /* <DEDUP_REMOVED lines=15> */
.L_x_41:


//--------------------- .nv.shared.reserved.0     --------------------------
	.section	.nv.shared.reserved.0,"aw",@nobits
	.weak		__nv_reservedSMEM_offset_0_alias
	.size		__nv_reservedSMEM_offset_0_alias, 0, 64
	.other		__nv_reservedSMEM_offset_0_alias,@"STO_CUDA_RESERVED_SHARED STV_DEFAULT"
__nv_reservedSMEM_offset_0_alias:
	.zero		0
	.zero		64


//--------------------- .nv.constant0._Z13softmaxKernelPfS_i --------------------------
	.section	.nv.constant0._Z13softmaxKernelPfS_i,"a",@progbits
	.sectionflags	@""
	.align	4
.nv.constant0._Z13softmaxKernelPfS_i:
	.zero		916


//--------------------- .nv.constant0._Z12maxPooling3DPfiiiS_ --------------------------
	.section	.nv.constant0._Z12maxPooling3DPfiiiS_,"a",@progbits
	.sectionflags	@""
	.align	4
.nv.constant0._Z12maxPooling3DPfiiiS_:
	.zero		928


//--------------------- .nv.constant0._Z27convolutionWithoutPadding4DPfiiS_iiS_S_ --------------------------
	.section	.nv.constant0._Z27convolutionWithoutPadding4DPfiiS_iiS_S_,"a",@progbits
	.sectionflags	@""
	.align	4
.nv.constant0._Z27convolutionWithoutPadding4DPfiiS_iiS_S_:
	.zero		944


//--------------------- .nv.constant0._Z4RELUPfiS_ --------------------------
	.section	.nv.constant0._Z4RELUPfiS_,"a",@progbits
	.sectionflags	@""
	.align	4
.nv.constant0._Z4RELUPfiS_:
	.zero		920


//--------------------- SYMBOLS --------------------------

	.type		.nv.reservedSmem.offset0,@object
	.size		.nv.reservedSmem.offset0,0x4
